// auto-generated by cutlass_sweep.gemm — config: {"arch": "sm_100", "cluster_m": 1, "cluster_n": 1, "dtype": "fp16", "dtype_b": "fp16", "layout": "tn", "stages": 0, "tile_k": 128, "tile_m": 64, "tile_n": 64}
#include "cutlass/cutlass.h"
#include "cutlass/gemm/collective/collective_builder.hpp"
#include "cutlass/gemm/device/gemm_universal_adapter.h"
#include "cutlass/gemm/kernel/gemm_universal.hpp"
#include "cutlass/epilogue/collective/collective_builder.hpp"

using ElemA = cutlass::half_t;
using ElemB = cutlass::half_t;
using ElemCD = cutlass::half_t;
using Acc  = float;
using TileShape    = cute::Shape<cute::_64, cute::_64, cute::_128>;
using ClusterShape = cute::Shape<cute::_1, cute::_1, cute::_1>;

using CollectiveEpilogue = typename cutlass::epilogue::collective::CollectiveBuilder<
    cutlass::arch::Sm100, cutlass::arch::OpClassTensorOp,
    TileShape, ClusterShape,
    cutlass::epilogue::collective::EpilogueTileAuto,
    Acc, Acc,
    ElemCD, cutlass::layout::RowMajor, 128 / cutlass::sizeof_bits<ElemCD>::value,
    ElemCD, cutlass::layout::RowMajor, 128 / cutlass::sizeof_bits<ElemCD>::value,
    cutlass::epilogue::collective::EpilogueScheduleAuto
  >::CollectiveOp;

using CollectiveMainloop = typename cutlass::gemm::collective::CollectiveBuilder<
    cutlass::arch::Sm100, cutlass::arch::OpClassTensorOp,
    ElemA, cutlass::layout::ColumnMajor, 128 / cutlass::sizeof_bits<ElemA>::value,
    ElemB, cutlass::layout::RowMajor, 128 / cutlass::sizeof_bits<ElemB>::value,
    Acc,
    TileShape, ClusterShape,
    cutlass::gemm::collective::StageCountAutoCarveout<static_cast<int>(sizeof(typename CollectiveEpilogue::SharedStorage))>,
    cutlass::gemm::collective::KernelScheduleAuto
  >::CollectiveOp;

using GemmKernel = cutlass::gemm::kernel::GemmUniversal<
    cute::Shape<int,int,int,int>,
    CollectiveMainloop,
    CollectiveEpilogue
>;
using Gemm = cutlass::gemm::device::GemmUniversalAdapter<GemmKernel>;

// Force the device kernel symbol into the cubin without needing a host main.
auto* _anchor = &cutlass::device_kernel<GemmKernel>;


// ===== COMPILED SASS (sm_100a) =====

	.target	sm_100a

	.elftype	@"ET_EXEC"


//--------------------- .note.nv.tkinfo           --------------------------
	.section	.note.nv.tkinfo,"",@"SHT_NOTE"
	.sectionflags	@"SHF_NOTE_NV_TKINFO"
	.tkinfo
        /*0018*/ 	.word	0x00000002
        /*0030*/ 	.string	""
        /*0030*/ 	.string	"ptxas"
        /*0030*/ 	.string	"Cuda compilation tools, release 13.0, V13.0.88"
        /*0030*/ 	.string	"Build cuda_13.0.r13.0/compiler.36424714_0"
        /*0030*/ 	.string	"-arch sm_100a -m 64 "



//--------------------- .note.nv.cuinfo           --------------------------
	.section	.note.nv.cuinfo,"",@"SHT_NOTE"
	.sectionflags	@"SHF_NOTE_NV_CUINFO"
        /*0018*/ 	.short	0x0002
        /*001a*/ 	.short	0x0064
        /*001c*/ 	.short	0x0082
	.zero		2


//--------------------- .nv.info                  --------------------------
	.section	.nv.info,"",@"SHT_CUDA_INFO"
	.align	4


	//----- nvinfo : EIATTR_REGCOUNT
	.align		4
        /*0000*/ 	.byte	0x04, 0x2f
        /*0002*/ 	.short	(.L_19 - .L_18)
	.align		4
.L_18:
        /*0004*/ 	.word	index@(_ZN7cutlass13device_kernelINS_4gemm6kernel13GemmUniversalIN4cute5tupleIJiiiiEEENS1_10collective13CollectiveMmaINS1_35MainloopSm100TmaUmmaWarpSpecializedILi6ELi2ELi4ENS5_IJNS4_1CILi1EEESB_SB_EEEEENS5_IJNSA_ILi64EEESE_NSA_ILi128EEEEEENS_6half_tENS5_IJSB_llEEESH_SI_NS4_8TiledMMAINS4_8MMA_AtomIJNS4_20SM100_MMA_F16BF16_SSISH_SH_fLi64ELi64ELNS4_4UMMA5MajorE1ELSN_1ELNSM_7ScaleInE0ELSO_0EEEEEENS4_6LayoutISC_NS5_IJNSA_ILi0EEESS_SS_EEEEENS5_IJNS4_10UnderscoreESV_SV_EEEEENS4_13SM90_TMA_LOADENS4_14ComposedLayoutINS4_7SwizzleILi3ELi4ELi3EEENS4_18smem_ptr_flag_bitsILi16EEENSR_INS5_IJSE_NSA_ILi8EEEEEENS5_IJSB_SE_EEEEEEEvNS4_8identityESY_S18_vS19_EENS_8epilogue10collective18CollectiveEpilogueINS1B_23Sm100TmaWarpSpecializedILi3ELi2ELi16ELb1ELb0EEEJSG_NS5_IJNSR_ISE_SB_EENSR_INSA_ILi32EEESB_EEEEESH_NS5_IJlSB_lEEESH_S1K_NS1B_6fusion15FusionCallbacksIS1F_NS1L_17LinearCombinationISH_fSH_fLNS_15FloatRoundStyleE2EEESG_S1J_JEEENS4_5SM1004TMEM4LOAD26SM100_TMEM_LOAD_16dp256b4xESY_NSZ_INS10_ILi2ELi4ELi3EEES13_NSR_INS5_IJS14_S1H_EEENS5_IJS1H_SB_EEEEEEENS4_17SM75_U32x4_LDSM_NENS4_14SM90_TMA_STOREES1Z_NS4_17SM90_U32x4_STSM_NENS4_39AutoVectorizingCopyWithAssumedAlignmentILi128EEEEEEvvEEEEvNT_6ParamsE)
        /*0008*/ 	.word	0x0000004f


	//----- nvinfo : EIATTR_FRAME_SIZE
	.align		4
.L_19:
        /*000c*/ 	.byte	0x04, 0x11
        /*000e*/ 	.short	(.L_21 - .L_20)
	.align		4
.L_20:
        /*0010*/ 	.word	index@($__internal_2_$__cuda_sm10x_tcgen05_guardrail_trap_unallocated_columns_being_dealloced)
        /*0014*/ 	.word	0x00000000


	//----- nvinfo : EIATTR_FRAME_SIZE
	.align		4
.L_21:
        /*0018*/ 	.byte	0x04, 0x11
        /*001a*/ 	.short	(.L_23 - .L_22)
	.align		4
.L_22:
        /*001c*/ 	.word	index@($__internal_1_$__cuda_sm10x_tcgen05_guardrail_trap_phase_invalid_during_alloc)
        /*0020*/ 	.word	0x00000000


	//----- nvinfo : EIATTR_FRAME_SIZE
	.align		4
.L_23:
        /*0024*/ 	.byte	0x04, 0x11
        /*0026*/ 	.short	(.L_25 - .L_24)
	.align		4
.L_24:
        /*0028*/ 	.word	index@($__internal_0_$__cuda_sm10x_tcgen05_guardrail_trap_col_being_dealloced_not_returned_by_alloc)
        /*002c*/ 	.word	0x00000000


	//----- nvinfo : EIATTR_FRAME_SIZE
	.align		4
.L_25:
        /*0030*/ 	.byte	0x04, 0x11
        /*0032*/ 	.short	(.L_27 - .L_26)
	.align		4
.L_26:
        /*0034*/ 	.word	index@(_ZN7cutlass13device_kernelINS_4gemm6kernel13GemmUniversalIN4cute5tupleIJiiiiEEENS1_10collective13CollectiveMmaINS1_35MainloopSm100TmaUmmaWarpSpecializedILi6ELi2ELi4ENS5_IJNS4_1CILi1EEESB_SB_EEEEENS5_IJNSA_ILi64EEESE_NSA_ILi128EEEEEENS_6half_tENS5_IJSB_llEEESH_SI_NS4_8TiledMMAINS4_8MMA_AtomIJNS4_20SM100_MMA_F16BF16_SSISH_SH_fLi64ELi64ELNS4_4UMMA5MajorE1ELSN_1ELNSM_7ScaleInE0ELSO_0EEEEEENS4_6LayoutISC_NS5_IJNSA_ILi0EEESS_SS_EEEEENS5_IJNS4_10UnderscoreESV_SV_EEEEENS4_13SM90_TMA_LOADENS4_14ComposedLayoutINS4_7SwizzleILi3ELi4ELi3EEENS4_18smem_ptr_flag_bitsILi16EEENSR_INS5_IJSE_NSA_ILi8EEEEEENS5_IJSB_SE_EEEEEEEvNS4_8identityESY_S18_vS19_EENS_8epilogue10collective18CollectiveEpilogueINS1B_23Sm100TmaWarpSpecializedILi3ELi2ELi16ELb1ELb0EEEJSG_NS5_IJNSR_ISE_SB_EENSR_INSA_ILi32EEESB_EEEEESH_NS5_IJlSB_lEEESH_S1K_NS1B_6fusion15FusionCallbacksIS1F_NS1L_17LinearCombinationISH_fSH_fLNS_15FloatRoundStyleE2EEESG_S1J_JEEENS4_5SM1004TMEM4LOAD26SM100_TMEM_LOAD_16dp256b4xESY_NSZ_INS10_ILi2ELi4ELi3EEES13_NSR_INS5_IJS14_S1H_EEENS5_IJS1H_SB_EEEEEEENS4_17SM75_U32x4_LDSM_NENS4_14SM90_TMA_STOREES1Z_NS4_17SM90_U32x4_STSM_NENS4_39AutoVectorizingCopyWithAssumedAlignmentILi128EEEEEEvvEEEEvNT_6ParamsE)
        /*0038*/ 	.word	0x00000000


	//----- nvinfo : EIATTR_MIN_STACK_SIZE
	.align		4
.L_27:
        /*003c*/ 	.byte	0x04, 0x12
        /*003e*/ 	.short	(.L_29 - .L_28)
	.align		4
.L_28:
        /*0040*/ 	.word	index@(_ZN7cutlass13device_kernelINS_4gemm6kernel13GemmUniversalIN4cute5tupleIJiiiiEEENS1_10collective13CollectiveMmaINS1_35MainloopSm100TmaUmmaWarpSpecializedILi6ELi2ELi4ENS5_IJNS4_1CILi1EEESB_SB_EEEEENS5_IJNSA_ILi64EEESE_NSA_ILi128EEEEEENS_6half_tENS5_IJSB_llEEESH_SI_NS4_8TiledMMAINS4_8MMA_AtomIJNS4_20SM100_MMA_F16BF16_SSISH_SH_fLi64ELi64ELNS4_4UMMA5MajorE1ELSN_1ELNSM_7ScaleInE0ELSO_0EEEEEENS4_6LayoutISC_NS5_IJNSA_ILi0EEESS_SS_EEEEENS5_IJNS4_10UnderscoreESV_SV_EEEEENS4_13SM90_TMA_LOADENS4_14ComposedLayoutINS4_7SwizzleILi3ELi4ELi3EEENS4_18smem_ptr_flag_bitsILi16EEENSR_INS5_IJSE_NSA_ILi8EEEEEENS5_IJSB_SE_EEEEEEEvNS4_8identityESY_S18_vS19_EENS_8epilogue10collective18CollectiveEpilogueINS1B_23Sm100TmaWarpSpecializedILi3ELi2ELi16ELb1ELb0EEEJSG_NS5_IJNSR_ISE_SB_EENSR_INSA_ILi32EEESB_EEEEESH_NS5_IJlSB_lEEESH_S1K_NS1B_6fusion15FusionCallbacksIS1F_NS1L_17LinearCombinationISH_fSH_fLNS_15FloatRoundStyleE2EEESG_S1J_JEEENS4_5SM1004TMEM4LOAD26SM100_TMEM_LOAD_16dp256b4xESY_NSZ_INS10_ILi2ELi4ELi3EEES13_NSR_INS5_IJS14_S1H_EEENS5_IJS1H_SB_EEEEEEENS4_17SM75_U32x4_LDSM_NENS4_14SM90_TMA_STOREES1Z_NS4_17SM90_U32x4_STSM_NENS4_39AutoVectorizingCopyWithAssumedAlignmentILi128EEEEEEvvEEEEvNT_6ParamsE)
        /*0044*/ 	.word	0x00000000
.L_29:


//--------------------- .nv.compat                --------------------------
	.section	.nv.compat,"",@"SHT_CUDA_COMPAT_INFO"
	.align	4
        /*0000*/ 	.byte	0x02, 0x09, 0x01, 0x00, 0x02, 0x02, 0x02, 0x00, 0x02, 0x05, 0x05, 0x00, 0x03, 0x07, 0x01, 0x01
        /*0010*/ 	.byte	0x02, 0x03, 0x01, 0x00, 0x02, 0x06, 0x01, 0x00, 0x04, 0x0b, 0x08, 0x00, 0x09, 0x00, 0x00, 0x00
        /*0020*/ 	.byte	0x00, 0x00, 0x00, 0x00


//--------------------- .nv.info._ZN7cutlass13device_kernelINS_4gemm6kernel13GemmUniversalIN4cute5tupleIJiiiiEEENS1_10collective13CollectiveMmaINS1_35MainloopSm100TmaUmmaWarpSpecializedILi6ELi2ELi4ENS5_IJNS4_1CILi1EEESB_SB_EEEEENS5_IJNSA_ILi64EEESE_NSA_ILi128EEEEEENS_6half_tENS5_IJSB_llEEESH_SI_NS4_8TiledMMAINS4_8MMA_AtomIJNS4_20SM100_MMA_F16BF16_SSISH_SH_fLi64ELi64ELNS4_4UMMA5MajorE1ELSN_1ELNSM_7ScaleInE0ELSO_0EEEEEENS4_6LayoutISC_NS5_IJNSA_ILi0EEESS_SS_EEEEENS5_IJNS4_10UnderscoreESV_SV_EEEEENS4_13SM90_TMA_LOADENS4_14ComposedLayoutINS4_7SwizzleILi3ELi4ELi3EEENS4_18smem_ptr_flag_bitsILi16EEENSR_INS5_IJSE_NSA_ILi8EEEEEENS5_IJSB_SE_EEEEEEEvNS4_8identityESY_S18_vS19_EENS_8epilogue10collective18CollectiveEpilogueINS1B_23Sm100TmaWarpSpecializedILi3ELi2ELi16ELb1ELb0EEEJSG_NS5_IJNSR_ISE_SB_EENSR_INSA_ILi32EEESB_EEEEESH_NS5_IJlSB_lEEESH_S1K_NS1B_6fusion15FusionCallbacksIS1F_NS1L_17LinearCombinationISH_fSH_fLNS_15FloatRoundStyleE2EEESG_S1J_JEEENS4_5SM1004TMEM4LOAD26SM100_TMEM_LOAD_16dp256b4xESY_NSZ_INS10_ILi2ELi4ELi3EEES13_NSR_INS5_IJS14_S1H_EEENS5_IJS1H_SB_EEEEEEENS4_17SM75_U32x4_LDSM_NENS4_14SM90_TMA_STOREES1Z_NS4_17SM90_U32x4_STSM_NENS4_39AutoVectorizingCopyWithAssumedAlignmentILi128EEEEEEvvEEEEvNT_6ParamsE --------------------------
	.section	.nv.info._ZN7cutlass13device_kernelINS_4gemm6kernel13GemmUniversalIN4cute5tupleIJiiiiEEENS1_10collective13CollectiveMmaINS1_35MainloopSm100TmaUmmaWarpSpecializedILi6ELi2ELi4ENS5_IJNS4_1CILi1EEESB_SB_EEEEENS5_IJNSA_ILi64EEESE_NSA_ILi128EEEEEENS_6half_tENS5_IJSB_llEEESH_SI_NS4_8TiledMMAINS4_8MMA_AtomIJNS4_20SM100_MMA_F16BF16_SSISH_SH_fLi64ELi64ELNS4_4UMMA5MajorE1ELSN_1ELNSM_7ScaleInE0ELSO_0EEEEEENS4_6LayoutISC_NS5_IJNSA_ILi0EEESS_SS_EEEEENS5_IJNS4_10UnderscoreESV_SV_EEEEENS4_13SM90_TMA_LOADENS4_14ComposedLayoutINS4_7SwizzleILi3ELi4ELi3EEENS4_18smem_ptr_flag_bitsILi16EEENSR_INS5_IJSE_NSA_ILi8EEEEEENS5_IJSB_SE_EEEEEEEvNS4_8identityESY_S18_vS19_EENS_8epilogue10collective18CollectiveEpilogueINS1B_23Sm100TmaWarpSpecializedILi3ELi2ELi16ELb1ELb0EEEJSG_NS5_IJNSR_ISE_SB_EENSR_INSA_ILi32EEESB_EEEEESH_NS5_IJlSB_lEEESH_S1K_NS1B_6fusion15FusionCallbacksIS1F_NS1L_17LinearCombinationISH_fSH_fLNS_15FloatRoundStyleE2EEESG_S1J_JEEENS4_5SM1004TMEM4LOAD26SM100_TMEM_LOAD_16dp256b4xESY_NSZ_INS10_ILi2ELi4ELi3EEES13_NSR_INS5_IJS14_S1H_EEENS5_IJS1H_SB_EEEEEEENS4_17SM75_U32x4_LDSM_NENS4_14SM90_TMA_STOREES1Z_NS4_17SM90_U32x4_STSM_NENS4_39AutoVectorizingCopyWithAssumedAlignmentILi128EEEEEEvvEEEEvNT_6ParamsE,"",@"SHT_CUDA_INFO"
	.sectionflags	@""
	.align	4


	//----- nvinfo : EIATTR_CUDA_API_VERSION
	.align		4
        /*0000*/ 	.byte	0x04, 0x37
        /*0002*/ 	.short	(.L_31 - .L_30)
.L_30:
        /*0004*/ 	.word	0x00000082


	//----- nvinfo : EIATTR_KPARAM_INFO
	.align		4
.L_31:
        /*0008*/ 	.byte	0x04, 0x17
        /*000a*/ 	.short	(.L_33 - .L_32)
.L_32:
        /*000c*/ 	.word	0x00000000
        /*0010*/ 	.short	0x0000
        /*0012*/ 	.short	0x0000
        /*0014*/ 	.byte	0x00, 0xf0, 0x01, 0x20


	//----- nvinfo : EIATTR_AT_ENTRY_FRAGMENTS
	.align		4
.L_33:
        /*0018*/ 	.byte	0x04, 0x4f
        /*001a*/ 	.short	(.L_35 - .L_34)


	//   ....[0]....
.L_34:
        /*001c*/ 	.word	0x00000006


	//----- nvinfo : EIATTR_RESERVED_SMEM_USED
	.align		4
.L_35:
        /*0020*/ 	.byte	0x01, 0x41
	.zero		2


	//----- nvinfo : EIATTR_SPARSE_MMA_MASK
	.align		4
        /*0024*/ 	.byte	0x03, 0x50
        /*0026*/ 	.short	0x0000


	//----- nvinfo : EIATTR_TCGEN05_1CTA_USED
	.align		4
        /*0028*/ 	.byte	0x01, 0x51
	.zero		2


	//----- nvinfo : EIATTR_MAXREG_COUNT
	.align		4
        /*002c*/ 	.byte	0x03, 0x1b
        /*002e*/ 	.short	0x00ff


	//----- nvinfo : EIATTR_NUM_BARRIERS
	.align		4
        /*0030*/ 	.byte	0x02, 0x4c
        /*0032*/ 	.byte	0x07
	.zero		1


	//----- nvinfo : EIATTR_EXTERNS
	.align		4
        /*0034*/ 	.byte	0x04, 0x0f
        /*0036*/ 	.short	(.L_37 - .L_36)


	//   ....[0]....
	.align		4
.L_36:
        /*0038*/ 	.word	index@(__assertfail)


	//----- nvinfo : EIATTR_MERCURY_ISA_VERSION
	.align		4
.L_37:
        /*003c*/ 	.byte	0x03, 0x5f
        /*003e*/ 	.short	0x0101


	//----- nvinfo : EIATTR_INT_WARP_WIDE_INSTR_OFFSETS
	.align		4
        /*0040*/ 	.byte	0x04, 0x31
        /*0042*/ 	.short	(.L_39 - .L_38)


	//   ....[0]....
.L_38:
        /*0044*/ 	.word	0x00001de0


	//   ....[1]....
        /*0048*/ 	.word	0x00003b40


	//   ....[2]....
        /*004c*/ 	.word	0x00003b70


	//   ....[3]....
        /*0050*/ 	.word	0x00003bc0


	//   ....[4]....
        /*0054*/ 	.word	0x000044a0


	//   ....[5]....
        /*0058*/ 	.word	0x000044c0


	//   ....[6]....
        /*005c*/ 	.word	0x00004790


	//   ....[7]....
        /*0060*/ 	.word	0x000048c0


	//----- nvinfo : EIATTR_COOP_GROUP_MASK_REGIDS
	.align		4
.L_39:
        /*0064*/ 	.byte	0x04, 0x29
        /*0066*/ 	.short	(.L_41 - .L_40)


	//   ....[0]....
.L_40:
        /*0068*/ 	.word	0xffffffff


	//   ....[1]....
        /*006c*/ 	.word	0xffffffff


	//   ....[2]....
        /*0070*/ 	.word	0xffffffff


	//   ....[3]....
        /*0074*/ 	.word	0xffffffff


	//   ....[4]....
        /*0078*/ 	.word	0xffffffff


	//   ....[5]....
        /*007c*/ 	.word	0xffffffff


	//   ....[6]....
        /*0080*/ 	.word	0xffffffff


	//   ....[7]....
        /*0084*/ 	.word	0xffffffff


	//   ....[8]....
        /*0088*/ 	.word	0xffffffff


	//   ....[9]....
        /*008c*/ 	.word	0xffffffff


	//   ....[10]....
        /*0090*/ 	.word	0xffffffff


	//   ....[11]....
        /*0094*/ 	.word	0xffffffff


	//   ....[12]....
        /*0098*/ 	.word	0xffffffff


	//----- nvinfo : EIATTR_COOP_GROUP_INSTR_OFFSETS
	.align		4
.L_41:
        /*009c*/ 	.byte	0x04, 0x28
        /*009e*/ 	.short	(.L_43 - .L_42)


	//   ....[0]....
.L_42:
        /*00a0*/ 	.word	0x00000090


	//   ....[1]....
        /*00a4*/ 	.word	0x000004d0


	//   ....[2]....
        /*00a8*/ 	.word	0x00000680


	//   ....[3]....
        /*00ac*/ 	.word	0x00000800


	//   ....[4]....
        /*00b0*/ 	.word	0x00000900


	//   ....[5]....
        /*00b4*/ 	.word	0x00000a70


	//   ....[6]....
        /*00b8*/ 	.word	0x00000c10


	//   ....[7]....
        /*00bc*/ 	.word	0x00001cc0


	//   ....[8]....
        /*00c0*/ 	.word	0x00002bc0


	//   ....[9]....
        /*00c4*/ 	.word	0x00002dd0


	//   ....[10]....
        /*00c8*/ 	.word	0x00002e00


	//   ....[11]....
        /*00cc*/ 	.word	0x00003a30


	//   ....[12]....
        /*00d0*/ 	.word	0x00003c60


	//----- nvinfo : EIATTR_VRC_CTA_INIT_COUNT
	.align		4
.L_43:
        /*00d4*/ 	.byte	0x02, 0x4a
        /*00d6*/ 	.byte	0x80
	.zero		1


	//----- nvinfo : EIATTR_SYSCALL_OFFSETS
	.align		4
        /*00d8*/ 	.byte	0x04, 0x46
        /*00da*/ 	.short	(.L_45 - .L_44)


	//   ....[0]....
.L_44:
        /*00dc*/ 	.word	0x000054a0


	//   ....[1]....
        /*00e0*/ 	.word	0x00005590


	//   ....[2]....
        /*00e4*/ 	.word	0x00005d70


	//   ....[3]....
        /*00e8*/ 	.word	0x000066b0


	//----- nvinfo : EIATTR_MBARRIER_INSTR_OFFSETS
	.align		4
.L_45:
        /*00ec*/ 	.byte	0x04, 0x39
        /*00ee*/ 	.short	(.L_47 - .L_46)


	//   ....[0]....
.L_46:
        /*00f0*/ 	.word	0x000005b0
        /*00f4*/ 	.word	0x000000ff
        /*00f8*/ 	.word	0x00000000
        /*00fc*/ 	.short	0x0100
        /*00fe*/ 	.byte	0x05
	.zero		1


	//   ....[1]....
        /*0100*/ 	.word	0x000005c0
        /*0104*/ 	.word	0x000000ff
        /*0108*/ 	.word	0x00000030
        /*010c*/ 	.short	0x0100
        /*010e*/ 	.byte	0x05
	.zero		1


	//   ....[2]....
        /*0110*/ 	.word	0x000005d0
        /*0114*/ 	.word	0x000000ff
        /*0118*/ 	.word	0x00000008
        /*011c*/ 	.short	0x0100
        /*011e*/ 	.byte	0x05
	.zero		1


	//   ....[3]....
        /*0120*/ 	.word	0x000005e0
        /*0124*/ 	.word	0x000000ff
        /*0128*/ 	.word	0x00000038
        /*012c*/ 	.short	0x0100
        /*012e*/ 	.byte	0x05
	.zero		1


	//   ....[4]....
        /*0130*/ 	.word	0x000005f0
        /*0134*/ 	.word	0x000000ff
        /*0138*/ 	.word	0x00000010
        /*013c*/ 	.short	0x0100
        /*013e*/ 	.byte	0x05
	.zero		1


	//   ....[5]....
        /*0140*/ 	.word	0x00000600
        /*0144*/ 	.word	0x000000ff
        /*0148*/ 	.word	0x00000040
        /*014c*/ 	.short	0x0100
        /*014e*/ 	.byte	0x05
	.zero		1


	//   ....[6]....
        /*0150*/ 	.word	0x00000610
        /*0154*/ 	.word	0x000000ff
        /*0158*/ 	.word	0x00000018
        /*015c*/ 	.short	0x0100
        /*015e*/ 	.byte	0x05
	.zero		1


	//   ....[7]....
        /*0160*/ 	.word	0x00000620
        /*0164*/ 	.word	0x000000ff
        /*0168*/ 	.word	0x00000048
        /*016c*/ 	.short	0x0100
        /*016e*/ 	.byte	0x05
	.zero		1


	//   ....[8]....
        /*0170*/ 	.word	0x00000630
        /*0174*/ 	.word	0x000000ff
        /*0178*/ 	.word	0x00000020
        /*017c*/ 	.short	0x0100
        /*017e*/ 	.byte	0x05
	.zero		1


	//   ....[9]....
        /*0180*/ 	.word	0x00000640
        /*0184*/ 	.word	0x000000ff
        /*0188*/ 	.word	0x00000050
        /*018c*/ 	.short	0x0100
        /*018e*/ 	.byte	0x05
	.zero		1


	//   ....[10]....
        /*0190*/ 	.word	0x00000650
        /*0194*/ 	.word	0x000000ff
        /*0198*/ 	.word	0x00000028
        /*019c*/ 	.short	0x0100
        /*019e*/ 	.byte	0x05
	.zero		1


	//   ....[11]....
        /*01a0*/ 	.word	0x00000660
        /*01a4*/ 	.word	0x000000ff
        /*01a8*/ 	.word	0x00000058
        /*01ac*/ 	.short	0x0100
        /*01ae*/ 	.byte	0x05
	.zero		1


	//   ....[12]....
        /*01b0*/ 	.word	0x00000790
        /*01b4*/ 	.word	0x000000ff
        /*01b8*/ 	.word	0x00000060
        /*01bc*/ 	.short	0x0100
        /*01be*/ 	.byte	0x07
	.zero		1


	//   ....[13]....
        /*01c0*/ 	.word	0x000007a0
        /*01c4*/ 	.word	0x000000ff
        /*01c8*/ 	.word	0x00000078
        /*01cc*/ 	.short	0x0100
        /*01ce*/ 	.byte	0x07
	.zero		1


	//   ....[14]....
        /*01d0*/ 	.word	0x000007b0
        /*01d4*/ 	.word	0x000000ff
        /*01d8*/ 	.word	0x00000068
        /*01dc*/ 	.short	0x0100
        /*01de*/ 	.byte	0x07
	.zero		1


	//   ....[15]....
        /*01e0*/ 	.word	0x000007c0
        /*01e4*/ 	.word	0x000000ff
        /*01e8*/ 	.word	0x00000080
        /*01ec*/ 	.short	0x0100
        /*01ee*/ 	.byte	0x07
	.zero		1


	//   ....[16]....
        /*01f0*/ 	.word	0x000007d0
        /*01f4*/ 	.word	0x000000ff
        /*01f8*/ 	.word	0x00000070
        /*01fc*/ 	.short	0x0100
        /*01fe*/ 	.byte	0x07
	.zero		1


	//   ....[17]....
        /*0200*/ 	.word	0x000007e0
        /*0204*/ 	.word	0x000000ff
        /*0208*/ 	.word	0x00000088
        /*020c*/ 	.short	0x0100
        /*020e*/ 	.byte	0x07
	.zero		1


	//   ....[18]....
        /*0210*/ 	.word	0x000008d0
        /*0214*/ 	.word	0x000000ff
        /*0218*/ 	.word	0x00000090
        /*021c*/ 	.short	0x0100
        /*021e*/ 	.byte	0x05
	.zero		1


	//   ....[19]....
        /*0220*/ 	.word	0x000008e0
        /*0224*/ 	.word	0x000000ff
        /*0228*/ 	.word	0x00000098
        /*022c*/ 	.short	0x0100
        /*022e*/ 	.byte	0x05
	.zero		1


	//   ....[20]....
        /*0230*/ 	.word	0x00000a20
        /*0234*/ 	.word	0x000000ff
        /*0238*/ 	.word	0x000000a0
        /*023c*/ 	.short	0x0100
        /*023e*/ 	.byte	0x05
	.zero		1


	//   ....[21]....
        /*0240*/ 	.word	0x00000a30
        /*0244*/ 	.word	0x000000ff
        /*0248*/ 	.word	0x000000b0
        /*024c*/ 	.short	0x0100
        /*024e*/ 	.byte	0x05
	.zero		1


	//   ....[22]....
        /*0250*/ 	.word	0x00000a40
        /*0254*/ 	.word	0x000000ff
        /*0258*/ 	.word	0x000000a8
        /*025c*/ 	.short	0x0100
        /*025e*/ 	.byte	0x05
	.zero		1


	//   ....[23]....
        /*0260*/ 	.word	0x00000a50
        /*0264*/ 	.word	0x000000ff
        /*0268*/ 	.word	0x000000b8
        /*026c*/ 	.short	0x0100
        /*026e*/ 	.byte	0x05
	.zero		1


	//   ....[24]....
        /*0270*/ 	.word	0x00000b80
        /*0274*/ 	.word	0x000000ff
        /*0278*/ 	.word	0x000000c0
        /*027c*/ 	.short	0x0100
        /*027e*/ 	.byte	0x07
	.zero		1


	//   ....[25]....
        /*0280*/ 	.word	0x00000b90
        /*0284*/ 	.word	0x000000ff
        /*0288*/ 	.word	0x000000e0
        /*028c*/ 	.short	0x0100
        /*028e*/ 	.byte	0x07
	.zero		1


	//   ....[26]....
        /*0290*/ 	.word	0x00000ba0
        /*0294*/ 	.word	0x000000ff
        /*0298*/ 	.word	0x000000c8
        /*029c*/ 	.short	0x0100
        /*029e*/ 	.byte	0x07
	.zero		1


	//   ....[27]....
        /*02a0*/ 	.word	0x00000bb0
        /*02a4*/ 	.word	0x000000ff
        /*02a8*/ 	.word	0x000000e8
        /*02ac*/ 	.short	0x0100
        /*02ae*/ 	.byte	0x07
	.zero		1


	//   ....[28]....
        /*02b0*/ 	.word	0x00000bc0
        /*02b4*/ 	.word	0x000000ff
        /*02b8*/ 	.word	0x000000d0
        /*02bc*/ 	.short	0x0100
        /*02be*/ 	.byte	0x07
	.zero		1


	//   ....[29]....
        /*02c0*/ 	.word	0x00000bd0
        /*02c4*/ 	.word	0x000000ff
        /*02c8*/ 	.word	0x000000f0
        /*02cc*/ 	.short	0x0100
        /*02ce*/ 	.byte	0x07
	.zero		1


	//   ....[30]....
        /*02d0*/ 	.word	0x00000be0
        /*02d4*/ 	.word	0x000000ff
        /*02d8*/ 	.word	0x000000d8
        /*02dc*/ 	.short	0x0100
        /*02de*/ 	.byte	0x07
	.zero		1


	//   ....[31]....
        /*02e0*/ 	.word	0x00000bf0
        /*02e4*/ 	.word	0x000000ff
        /*02e8*/ 	.word	0x000000f8
        /*02ec*/ 	.short	0x0100
        /*02ee*/ 	.byte	0x07
	.zero		1


	//   ....[32]....
        /*02f0*/ 	.word	0x00000ce0
        /*02f4*/ 	.word	0x000000ff
        /*02f8*/ 	.word	0x00000100
        /*02fc*/ 	.short	0x0100
        /*02fe*/ 	.byte	0x05
	.zero		1


	//   ....[33]....
        /*0300*/ 	.word	0x00000cf0
        /*0304*/ 	.word	0x000000ff
        /*0308*/ 	.word	0x00000110
        /*030c*/ 	.short	0x0100
        /*030e*/ 	.byte	0x05
	.zero		1


	//   ....[34]....
        /*0310*/ 	.word	0x00000d00
        /*0314*/ 	.word	0x000000ff
        /*0318*/ 	.word	0x00000108
        /*031c*/ 	.short	0x0100
        /*031e*/ 	.byte	0x05
	.zero		1


	//   ....[35]....
        /*0320*/ 	.word	0x00000d10
        /*0324*/ 	.word	0x000000ff
        /*0328*/ 	.word	0x00000118
        /*032c*/ 	.short	0x0100
        /*032e*/ 	.byte	0x05
	.zero		1


	//   ....[36]....
        /*0330*/ 	.word	0x000015e0
        /*0334*/ 	.word	0x00000002
        /*0338*/ 	.word	0x00000110
        /*033c*/ 	.short	0x010a
        /*033e*/ 	.byte	0xff
	.zero		1


	//   ....[37]....
        /*0340*/ 	.word	0x00001610
        /*0344*/ 	.word	0x00000002
        /*0348*/ 	.word	0x00000100
        /*034c*/ 	.short	0x0101
        /*034e*/ 	.byte	0xff
	.zero		1


	//   ....[38]....
        /*0350*/ 	.word	0x000016e0
        /*0354*/ 	.word	0x000000ff
        /*0358*/ 	.word	0x00000030
        /*035c*/ 	.short	0x010a
        /*035e*/ 	.byte	0x08
	.zero		1


	//   ....[39]....
        /*0360*/ 	.word	0x00001780
        /*0364*/ 	.word	0x000000ff
        /*0368*/ 	.word	0x00000030
        /*036c*/ 	.short	0x010a
        /*036e*/ 	.byte	0x21
	.zero		1


	//   ....[40]....
        /*0370*/ 	.word	0x000018e0
        /*0374*/ 	.word	0x000000ff
        /*0378*/ 	.word	0x00000030
        /*037c*/ 	.short	0x010a
        /*037e*/ 	.byte	0x08
	.zero		1


	//   ....[41]....
        /*0380*/ 	.word	0x000019d0
        /*0384*/ 	.word	0x000000ff
        /*0388*/ 	.word	0x00000098
        /*038c*/ 	.short	0x0101
        /*038e*/ 	.byte	0x04
	.zero		1


	//   ....[42]....
        /*0390*/ 	.word	0x000019f0
        /*0394*/ 	.word	0x000000ff
        /*0398*/ 	.word	0x00000030
        /*039c*/ 	.short	0x010a
        /*039e*/ 	.byte	0x08
	.zero		1


	//   ....[43]....
        /*03a0*/ 	.word	0x00001a70
        /*03a4*/ 	.word	0x000000ff
        /*03a8*/ 	.word	0x00000030
        /*03ac*/ 	.short	0x010a
        /*03ae*/ 	.byte	0x11
	.zero		1


	//   ....[44]....
        /*03b0*/ 	.word	0x00001bd0
        /*03b4*/ 	.word	0x000000ff
        /*03b8*/ 	.word	0x00000030
        /*03bc*/ 	.short	0x010a
        /*03be*/ 	.byte	0x08
	.zero		1


	//   ....[45]....
        /*03c0*/ 	.word	0x00001cf0
        /*03c4*/ 	.word	0x00000002
        /*03c8*/ 	.word	0x000000a0
        /*03cc*/ 	.short	0x010a
        /*03ce*/ 	.byte	0xff
	.zero		1


	//   ....[46]....
        /*03d0*/ 	.word	0x00001db0
        /*03d4*/ 	.word	0x00000002
        /*03d8*/ 	.word	0x00000000
        /*03dc*/ 	.short	0x0101
        /*03de*/ 	.byte	0xff
	.zero		1


	//   ....[47]....
        /*03e0*/ 	.word	0x00002310
        /*03e4*/ 	.word	0x000000ff
        /*03e8*/ 	.word	0x00000000
        /*03ec*/ 	.short	0x010a
        /*03ee*/ 	.byte	0x05
	.zero		1


	//   ....[48]....
        /*03f0*/ 	.word	0x000023a0
        /*03f4*/ 	.word	0x000000ff
        /*03f8*/ 	.word	0x00000000
        /*03fc*/ 	.short	0x010a
        /*03fe*/ 	.byte	0x05
	.zero		1


	//   ....[49]....
        /*0400*/ 	.word	0x00002430
        /*0404*/ 	.word	0x000000ff
        /*0408*/ 	.word	0x00000000
        /*040c*/ 	.short	0x010a
        /*040e*/ 	.byte	0x05
	.zero		1


	//   ....[50]....
        /*0410*/ 	.word	0x000024c0
        /*0414*/ 	.word	0x000000ff
        /*0418*/ 	.word	0x00000000
        /*041c*/ 	.short	0x010a
        /*041e*/ 	.byte	0x05
	.zero		1


	//   ....[51]....
        /*0420*/ 	.word	0x00002550
        /*0424*/ 	.word	0x000000ff
        /*0428*/ 	.word	0x00000000
        /*042c*/ 	.short	0x010a
        /*042e*/ 	.byte	0x05
	.zero		1


	//   ....[52]....
        /*0430*/ 	.word	0x000025f0
        /*0434*/ 	.word	0x00000000
        /*0438*/ 	.word	0x00000000
        /*043c*/ 	.short	0x010a
        /*043e*/ 	.byte	0xff
	.zero		1


	//   ....[53]....
        /*0440*/ 	.word	0x00002710
        /*0444*/ 	.word	0x00000000
        /*0448*/ 	.word	0x00000100
        /*044c*/ 	.short	0x010a
        /*044e*/ 	.byte	0xff
	.zero		1


	//   ....[54]....
        /*0450*/ 	.word	0x00002780
        /*0454*/ 	.word	0x00000000
        /*0458*/ 	.word	0x00000000
        /*045c*/ 	.short	0x0101
        /*045e*/ 	.byte	0xff
	.zero		1


	//   ....[55]....
        /*0460*/ 	.word	0x000027a0
        /*0464*/ 	.word	0x000000ff
        /*0468*/ 	.word	0x000000b0
        /*046c*/ 	.short	0x010a
        /*046e*/ 	.byte	0x05
	.zero		1


	//   ....[56]....
        /*0470*/ 	.word	0x000028c0
        /*0474*/ 	.word	0x00000000
        /*0478*/ 	.word	0x000000a0
        /*047c*/ 	.short	0x010a
        /*047e*/ 	.byte	0xff
	.zero		1


	//   ....[57]....
        /*0480*/ 	.word	0x000029c0
        /*0484*/ 	.word	0x00000000
        /*0488*/ 	.word	0x00000000
        /*048c*/ 	.short	0x0101
        /*048e*/ 	.byte	0xff
	.zero		1


	//   ....[58]....
        /*0490*/ 	.word	0x00002a50
        /*0494*/ 	.word	0x000000ff
        /*0498*/ 	.word	0x000000b0
        /*049c*/ 	.short	0x0106
        /*049e*/ 	.byte	0x05
	.zero		1


	//   ....[59]....
        /*04a0*/ 	.word	0x00002a70
        /*04a4*/ 	.word	0x000000ff
        /*04a8*/ 	.word	0x000000b0
        /*04ac*/ 	.short	0x010a
        /*04ae*/ 	.byte	0x05
	.zero		1


	//   ....[60]....
        /*04b0*/ 	.word	0x00002b00
        /*04b4*/ 	.word	0x000000ff
        /*04b8*/ 	.word	0x000000b0
        /*04bc*/ 	.short	0x0106
        /*04be*/ 	.byte	0x04
	.zero		1


	//   ....[61]....
        /*04c0*/ 	.word	0x00002b40
        /*04c4*/ 	.word	0x00000000
        /*04c8*/ 	.word	0x000000b0
        /*04cc*/ 	.short	0x010a
        /*04ce*/ 	.byte	0xff
	.zero		1


	//   ....[62]....
        /*04d0*/ 	.word	0x000030e0
        /*04d4*/ 	.word	0x00000000
        /*04d8*/ 	.word	0x000000a0
        /*04dc*/ 	.short	0x010a
        /*04de*/ 	.byte	0xff
	.zero		1


	//   ....[63]....
        /*04e0*/ 	.word	0x000031f0
        /*04e4*/ 	.word	0x00000003
        /*04e8*/ 	.word	0x00000000
        /*04ec*/ 	.short	0x0101
        /*04ee*/ 	.byte	0xff
	.zero		1


	//   ....[64]....
        /*04f0*/ 	.word	0x00003200
        /*04f4*/ 	.word	0x000000ff
        /*04f8*/ 	.word	0x00000000
        /*04fc*/ 	.short	0x010a
        /*04fe*/ 	.byte	0x07
	.zero		1


	//   ....[65]....
        /*0500*/ 	.word	0x00003280
        /*0504*/ 	.word	0x000000ff
        /*0508*/ 	.word	0x000000e0
        /*050c*/ 	.short	0x010a
        /*050e*/ 	.byte	0x06
	.zero		1


	//   ....[66]....
        /*0510*/ 	.word	0x00003350
        /*0514*/ 	.word	0x000000ff
        /*0518*/ 	.word	0x00000000
        /*051c*/ 	.short	0x010a
        /*051e*/ 	.byte	0x09
	.zero		1


	//   ....[67]....
        /*0520*/ 	.word	0x00003480
        /*0524*/ 	.word	0x000000ff
        /*0528*/ 	.word	0x00000000
        /*052c*/ 	.short	0x010a
        /*052e*/ 	.byte	0x22
	.zero		1


	//   ....[68]....
        /*0530*/ 	.word	0x00003860
        /*0534*/ 	.word	0x000000ff
        /*0538*/ 	.word	0x00000000
        /*053c*/ 	.short	0x010a
        /*053e*/ 	.byte	0x06
	.zero		1


	//   ....[69]....
        /*0540*/ 	.word	0x000038f0
        /*0544*/ 	.word	0x000000ff
        /*0548*/ 	.word	0x00000000
        /*054c*/ 	.short	0x010a
        /*054e*/ 	.byte	0x06
	.zero		1


	//   ....[70]....
        /*0550*/ 	.word	0x00003980
        /*0554*/ 	.word	0x000000ff
        /*0558*/ 	.word	0x00000000
        /*055c*/ 	.short	0x010a
        /*055e*/ 	.byte	0x06
	.zero		1


	//   ....[71]....
        /*0560*/ 	.word	0x00003a10
        /*0564*/ 	.word	0x000000ff
        /*0568*/ 	.word	0x00000000
        /*056c*/ 	.short	0x010a
        /*056e*/ 	.byte	0x07
	.zero		1


	//   ....[72]....
        /*0570*/ 	.word	0x00003e40
        /*0574*/ 	.word	0x00000000
        /*0578*/ 	.word	0x000000a0
        /*057c*/ 	.short	0x010a
        /*057e*/ 	.byte	0xff
	.zero		1


	//   ....[73]....
        /*0580*/ 	.word	0x00003f00
        /*0584*/ 	.word	0x00000000
        /*0588*/ 	.word	0x00000000
        /*058c*/ 	.short	0x0101
        /*058e*/ 	.byte	0xff
	.zero		1


	//   ....[74]....
        /*0590*/ 	.word	0x00004220
        /*0594*/ 	.word	0x000000ff
        /*0598*/ 	.word	0x00000098
        /*059c*/ 	.short	0x010a
        /*059e*/ 	.byte	0x07
	.zero		1


	//   ....[75]....
        /*05a0*/ 	.word	0x00004440
        /*05a4*/ 	.word	0x000000ff
        /*05a8*/ 	.word	0x00000078
        /*05ac*/ 	.short	0x010a
        /*05ae*/ 	.byte	0x0f
	.zero		1


	//   ....[76]....
        /*05b0*/ 	.word	0x00004640
        /*05b4*/ 	.word	0x000000ff
        /*05b8*/ 	.word	0x00000060
        /*05bc*/ 	.short	0x010b
        /*05be*/ 	.byte	0x0f
	.zero		1


	//   ....[77]....
        /*05c0*/ 	.word	0x00004690
        /*05c4*/ 	.word	0x000000ff
        /*05c8*/ 	.word	0x00000000
        /*05cc*/ 	.short	0x0101
        /*05ce*/ 	.byte	0x10
	.zero		1


	//   ....[78]....
        /*05d0*/ 	.word	0x000046d0
        /*05d4*/ 	.word	0x000000ff
        /*05d8*/ 	.word	0x00000078
        /*05dc*/ 	.short	0x010a
        /*05de*/ 	.byte	0x0d
	.zero		1


	//   ....[79]....
        /*05e0*/ 	.word	0x00004910
        /*05e4*/ 	.word	0x000000ff
        /*05e8*/ 	.word	0x00000060
        /*05ec*/ 	.short	0x010b
        /*05ee*/ 	.byte	0x0d
	.zero		1


	//   ....[80]....
        /*05f0*/ 	.word	0x00004980
        /*05f4*/ 	.word	0x000000ff
        /*05f8*/ 	.word	0x00000000
        /*05fc*/ 	.short	0x0101
        /*05fe*/ 	.byte	0x0f
	.zero		1


	//   ....[81]....
        /*0600*/ 	.word	0x000049d0
        /*0604*/ 	.word	0x000000ff
        /*0608*/ 	.word	0x00000000
        /*060c*/ 	.short	0x010a
        /*060e*/ 	.byte	0x04
	.zero		1


	//   ....[82]....
        /*0610*/ 	.word	0x00004a60
        /*0614*/ 	.word	0x000000ff
        /*0618*/ 	.word	0x00000000
        /*061c*/ 	.short	0x010a
        /*061e*/ 	.byte	0x04
	.zero		1


	//   ....[83]....
        /*0620*/ 	.word	0x00004b00
        /*0624*/ 	.word	0x00000000
        /*0628*/ 	.word	0x00000000
        /*062c*/ 	.short	0x010a
        /*062e*/ 	.byte	0xff
	.zero		1


	//   ....[84]....
        /*0630*/ 	.word	0x00004e70
        /*0634*/ 	.word	0x00000000
        /*0638*/ 	.word	0x000000a0
        /*063c*/ 	.short	0x010a
        /*063e*/ 	.byte	0xff
	.zero		1


	//   ....[85]....
        /*0640*/ 	.word	0x00004f80
        /*0644*/ 	.word	0x00000000
        /*0648*/ 	.word	0x00000000
        /*064c*/ 	.short	0x0101
        /*064e*/ 	.byte	0xff
	.zero		1


	//   ....[86]....
        /*0650*/ 	.word	0x00005990
        /*0654*/ 	.word	0x00000002
        /*0658*/ 	.word	0x00000060
        /*065c*/ 	.short	0x010a
        /*065e*/ 	.byte	0xff
	.zero		1


	//   ....[87]....
        /*0660*/ 	.word	0x000059d0
        /*0664*/ 	.word	0x0000002c
        /*0668*/ 	.word	0x000000c0
        /*066c*/ 	.short	0x010a
        /*066e*/ 	.byte	0xff
	.zero		1


	//   ....[88]....
        /*0670*/ 	.word	0x00005ac0
        /*0674*/ 	.word	0x00000002
        /*0678*/ 	.word	0x00000060
        /*067c*/ 	.short	0x010a
        /*067e*/ 	.byte	0xff
	.zero		1


	//   ....[89]....
        /*0680*/ 	.word	0x00005c50
        /*0684*/ 	.word	0x0000002c
        /*0688*/ 	.word	0x000000c0
        /*068c*/ 	.short	0x010a
        /*068e*/ 	.byte	0xff
	.zero		1


	//   ....[90]....
        /*0690*/ 	.word	0x00006410
        /*0694*/ 	.word	0x00000000
        /*0698*/ 	.word	0x00000000
        /*069c*/ 	.short	0x0101
        /*069e*/ 	.byte	0xff
	.zero		1


	//   ....[91]....
        /*06a0*/ 	.word	0x00006420
        /*06a4*/ 	.word	0x00000002
        /*06a8*/ 	.word	0x00000060
        /*06ac*/ 	.short	0x010a
        /*06ae*/ 	.byte	0xff
	.zero		1


	//   ....[92]....
        /*06b0*/ 	.word	0x000064e0
        /*06b4*/ 	.word	0x00000002
        /*06b8*/ 	.word	0x00000060
        /*06bc*/ 	.short	0x010a
        /*06be*/ 	.byte	0xff
	.zero		1


	//   ....[93]....
        /*06c0*/ 	.word	0x00006810
        /*06c4*/ 	.word	0x000000ff
        /*06c8*/ 	.word	0x00000000
        /*06cc*/ 	.short	0x0101
        /*06ce*/ 	.byte	0x05
	.zero		1


	//   ....[94]....
        /*06d0*/ 	.word	0x00006dd0
        /*06d4*/ 	.word	0x00000000
        /*06d8*/ 	.word	0x00000000
        /*06dc*/ 	.short	0x0101
        /*06de*/ 	.byte	0xff
	.zero		1


	//   ....[95]....
        /*06e0*/ 	.word	0x00007040
        /*06e4*/ 	.word	0x000000ff
        /*06e8*/ 	.word	0x00000000
        /*06ec*/ 	.short	0x0101
        /*06ee*/ 	.byte	0x04
	.zero		1


	//   ....[96]....
        /*06f0*/ 	.word	0x00007060
        /*06f4*/ 	.word	0x00000002
        /*06f8*/ 	.word	0x00000110
        /*06fc*/ 	.short	0x010a
        /*06fe*/ 	.byte	0xff
	.zero		1


	//   ....[97]....
        /*0700*/ 	.word	0x000070c0
        /*0704*/ 	.word	0x00000002
        /*0708*/ 	.word	0x00000030
        /*070c*/ 	.short	0x010a
        /*070e*/ 	.byte	0xff
	.zero		1


	//   ....[98]....
        /*0710*/ 	.word	0x00007120
        /*0714*/ 	.word	0x00000002
        /*0718*/ 	.word	0x00000030
        /*071c*/ 	.short	0x010a
        /*071e*/ 	.byte	0xff
	.zero		1


	//   ....[99]....
        /*0720*/ 	.word	0x00007170
        /*0724*/ 	.word	0x00000002
        /*0728*/ 	.word	0x000000a0
        /*072c*/ 	.short	0x010a
        /*072e*/ 	.byte	0xff
	.zero		1


	//   ....[100]....
        /*0730*/ 	.word	0x000071d0
        /*0734*/ 	.word	0x00000000
        /*0738*/ 	.word	0x00000000
        /*073c*/ 	.short	0x010a
        /*073e*/ 	.byte	0xff
	.zero		1


	//   ....[101]....
        /*0740*/ 	.word	0x00007230
        /*0744*/ 	.word	0x00000000
        /*0748*/ 	.word	0x00000000
        /*074c*/ 	.short	0x010a
        /*074e*/ 	.byte	0xff
	.zero		1


	//   ....[102]....
        /*0750*/ 	.word	0x00007290
        /*0754*/ 	.word	0x00000000
        /*0758*/ 	.word	0x00000000
        /*075c*/ 	.short	0x010a
        /*075e*/ 	.byte	0xff
	.zero		1


	//   ....[103]....
        /*0760*/ 	.word	0x000072f0
        /*0764*/ 	.word	0x00000000
        /*0768*/ 	.word	0x00000000
        /*076c*/ 	.short	0x010a
        /*076e*/ 	.byte	0xff
	.zero		1


	//   ....[104]....
        /*0770*/ 	.word	0x00007350
        /*0774*/ 	.word	0x00000000
        /*0778*/ 	.word	0x00000000
        /*077c*/ 	.short	0x010a
        /*077e*/ 	.byte	0xff
	.zero		1


	//   ....[105]....
        /*0780*/ 	.word	0x000073a0
        /*0784*/ 	.word	0x00000000
        /*0788*/ 	.word	0x00000100
        /*078c*/ 	.short	0x010a
        /*078e*/ 	.byte	0xff
	.zero		1


	//   ....[106]....
        /*0790*/ 	.word	0x00007400
        /*0794*/ 	.word	0x00000000
        /*0798*/ 	.word	0x000000b0
        /*079c*/ 	.short	0x010a
        /*079e*/ 	.byte	0xff
	.zero		1


	//   ....[107]....
        /*07a0*/ 	.word	0x00007450
        /*07a4*/ 	.word	0x00000000
        /*07a8*/ 	.word	0x000000a0
        /*07ac*/ 	.short	0x010a
        /*07ae*/ 	.byte	0xff
	.zero		1


	//   ....[108]....
        /*07b0*/ 	.word	0x000074b0
        /*07b4*/ 	.word	0x00000000
        /*07b8*/ 	.word	0x000000b0
        /*07bc*/ 	.short	0x010a
        /*07be*/ 	.byte	0xff
	.zero		1


	//   ....[109]....
        /*07c0*/ 	.word	0x00007500
        /*07c4*/ 	.word	0x00000000
        /*07c8*/ 	.word	0x000000a0
        /*07cc*/ 	.short	0x010a
        /*07ce*/ 	.byte	0xff
	.zero		1


	//   ....[110]....
        /*07d0*/ 	.word	0x00007560
        /*07d4*/ 	.word	0x00000002
        /*07d8*/ 	.word	0x000000e0
        /*07dc*/ 	.short	0x010a
        /*07de*/ 	.byte	0xff
	.zero		1


	//   ....[111]....
        /*07e0*/ 	.word	0x000075c0
        /*07e4*/ 	.word	0x00000000
        /*07e8*/ 	.word	0x00000000
        /*07ec*/ 	.short	0x010a
        /*07ee*/ 	.byte	0xff
	.zero		1


	//   ....[112]....
        /*07f0*/ 	.word	0x00007620
        /*07f4*/ 	.word	0x00000000
        /*07f8*/ 	.word	0x00000000
        /*07fc*/ 	.short	0x010a
        /*07fe*/ 	.byte	0xff
	.zero		1


	//   ....[113]....
        /*0800*/ 	.word	0x00007680
        /*0804*/ 	.word	0x00000000
        /*0808*/ 	.word	0x00000000
        /*080c*/ 	.short	0x010a
        /*080e*/ 	.byte	0xff
	.zero		1


	//   ....[114]....
        /*0810*/ 	.word	0x000076e0
        /*0814*/ 	.word	0x00000000
        /*0818*/ 	.word	0x00000000
        /*081c*/ 	.short	0x010a
        /*081e*/ 	.byte	0xff
	.zero		1


	//   ....[115]....
        /*0820*/ 	.word	0x00007740
        /*0824*/ 	.word	0x00000000
        /*0828*/ 	.word	0x00000000
        /*082c*/ 	.short	0x010a
        /*082e*/ 	.byte	0xff
	.zero		1


	//   ....[116]....
        /*0830*/ 	.word	0x00007790
        /*0834*/ 	.word	0x00000000
        /*0838*/ 	.word	0x000000a0
        /*083c*/ 	.short	0x010a
        /*083e*/ 	.byte	0xff
	.zero		1


	//   ....[117]....
        /*0840*/ 	.word	0x000077f0
        /*0844*/ 	.word	0x00000000
        /*0848*/ 	.word	0x00000098
        /*084c*/ 	.short	0x010a
        /*084e*/ 	.byte	0xff
	.zero		1


	//   ....[118]....
        /*0850*/ 	.word	0x00007850
        /*0854*/ 	.word	0x00000000
        /*0858*/ 	.word	0x00000078
        /*085c*/ 	.short	0x010a
        /*085e*/ 	.byte	0xff
	.zero		1


	//   ....[119]....
        /*0860*/ 	.word	0x000078b0
        /*0864*/ 	.word	0x00000000
        /*0868*/ 	.word	0x00000078
        /*086c*/ 	.short	0x010a
        /*086e*/ 	.byte	0xff
	.zero		1


	//   ....[120]....
        /*0870*/ 	.word	0x00007910
        /*0874*/ 	.word	0x00000000
        /*0878*/ 	.word	0x00000000
        /*087c*/ 	.short	0x010a
        /*087e*/ 	.byte	0xff
	.zero		1


	//   ....[121]....
        /*0880*/ 	.word	0x00007970
        /*0884*/ 	.word	0x00000000
        /*0888*/ 	.word	0x00000000
        /*088c*/ 	.short	0x010a
        /*088e*/ 	.byte	0xff
	.zero		1


	//   ....[122]....
        /*0890*/ 	.word	0x000079c0
        /*0894*/ 	.word	0x00000000
        /*0898*/ 	.word	0x000000a0
        /*089c*/ 	.short	0x010a
        /*089e*/ 	.byte	0xff
	.zero		1


	//   ....[123]....
        /*08a0*/ 	.word	0x00007a10
        /*08a4*/ 	.word	0x00000002
        /*08a8*/ 	.word	0x00000060
        /*08ac*/ 	.short	0x010a
        /*08ae*/ 	.byte	0xff
	.zero		1


	//   ....[124]....
        /*08b0*/ 	.word	0x00007a60
        /*08b4*/ 	.word	0x0000002c
        /*08b8*/ 	.word	0x000000c0
        /*08bc*/ 	.short	0x010a
        /*08be*/ 	.byte	0xff
	.zero		1


	//   ....[125]....
        /*08c0*/ 	.word	0x00007ab0
        /*08c4*/ 	.word	0x00000002
        /*08c8*/ 	.word	0x00000060
        /*08cc*/ 	.short	0x010a
        /*08ce*/ 	.byte	0xff
	.zero		1


	//----- nvinfo : EIATTR_NUM_MBARRIERS
	.align		4
.L_47:
        /*08d0*/ 	.byte	0x03, 0x38
        /*08d2*/ 	.short	0x0024


	//----- nvinfo : EIATTR_EXIT_INSTR_OFFSETS
	.align		4
        /*08d4*/ 	.byte	0x04, 0x1c
        /*08d6*/ 	.short	(.L_49 - .L_48)


	//   ....[0]....
.L_48:
        /*08d8*/ 	.word	0x00002620


	//   ....[1]....
        /*08dc*/ 	.word	0x00002b10


	//   ....[2]....
        /*08e0*/ 	.word	0x00002b70


	//   ....[3]....
        /*08e4*/ 	.word	0x00003c70


	//   ....[4]....
        /*08e8*/ 	.word	0x00004b30


	//   ....[5]....
        /*08ec*/ 	.word	0x00004b70


	//   ....[6]....
        /*08f0*/ 	.word	0x00006f30


	//   ....[7]....
        /*08f4*/ 	.word	0x00006fb0


	//   ....[8]....
        /*08f8*/ 	.word	0x00006fe0


	//   ....[9]....
        /*08fc*/ 	.word	0x00007050


	//----- nvinfo : EIATTR_MAX_THREADS
	.align		4
.L_49:
        /*0900*/ 	.byte	0x04, 0x05
        /*0902*/ 	.short	(.L_51 - .L_50)
.L_50:
        /*0904*/ 	.word	0x00000100
        /*0908*/ 	.word	0x00000001
        /*090c*/ 	.word	0x00000001


	//----- nvinfo : EIATTR_CRS_STACK_SIZE
	.align		4
.L_51:
        /*0910*/ 	.byte	0x04, 0x1e
        /*0912*/ 	.short	(.L_53 - .L_52)
.L_52:
        /*0914*/ 	.word	0x00000000


	//----- nvinfo : EIATTR_CBANK_PARAM_SIZE
	.align		4
.L_53:
        /*0918*/ 	.byte	0x03, 0x19
        /*091a*/ 	.short	0x0800


	//----- nvinfo : EIATTR_PARAM_CBANK
	.align		4
        /*091c*/ 	.byte	0x04, 0x0a
        /*091e*/ 	.short	(.L_55 - .L_54)
	.align		4
.L_54:
        /*0920*/ 	.word	index@(.nv.constant0._ZN7cutlass13device_kernelINS_4gemm6kernel13GemmUniversalIN4cute5tupleIJiiiiEEENS1_10collective13CollectiveMmaINS1_35MainloopSm100TmaUmmaWarpSpecializedILi6ELi2ELi4ENS5_IJNS4_1CILi1EEESB_SB_EEEEENS5_IJNSA_ILi64EEESE_NSA_ILi128EEEEEENS_6half_tENS5_IJSB_llEEESH_SI_NS4_8TiledMMAINS4_8MMA_AtomIJNS4_20SM100_MMA_F16BF16_SSISH_SH_fLi64ELi64ELNS4_4UMMA5MajorE1ELSN_1ELNSM_7ScaleInE0ELSO_0EEEEEENS4_6LayoutISC_NS5_IJNSA_ILi0EEESS_SS_EEEEENS5_IJNS4_10UnderscoreESV_SV_EEEEENS4_13SM90_TMA_LOADENS4_14ComposedLayoutINS4_7SwizzleILi3ELi4ELi3EEENS4_18smem_ptr_flag_bitsILi16EEENSR_INS5_IJSE_NSA_ILi8EEEEEENS5_IJSB_SE_EEEEEEEvNS4_8identityESY_S18_vS19_EENS_8epilogue10collective18CollectiveEpilogueINS1B_23Sm100TmaWarpSpecializedILi3ELi2ELi16ELb1ELb0EEEJSG_NS5_IJNSR_ISE_SB_EENSR_INSA_ILi32EEESB_EEEEESH_NS5_IJlSB_lEEESH_S1K_NS1B_6fusion15FusionCallbacksIS1F_NS1L_17LinearCombinationISH_fSH_fLNS_15FloatRoundStyleE2EEESG_S1J_JEEENS4_5SM1004TMEM4LOAD26SM100_TMEM_LOAD_16dp256b4xESY_NSZ_INS10_ILi2ELi4ELi3EEES13_NSR_INS5_IJS14_S1H_EEENS5_IJS1H_SB_EEEEEEENS4_17SM75_U32x4_LDSM_NENS4_14SM90_TMA_STOREES1Z_NS4_17SM90_U32x4_STSM_NENS4_39AutoVectorizingCopyWithAssumedAlignmentILi128EEEEEEvvEEEEvNT_6ParamsE)
        /*0924*/ 	.short	0x0380
        /*0926*/ 	.short	0x0800


	//----- nvinfo : EIATTR_SW_WAR
	.align		4
.L_55:
        /*0928*/ 	.byte	0x04, 0x36
        /*092a*/ 	.short	(.L_57 - .L_56)
.L_56:
        /*092c*/ 	.word	0x00000008
.L_57:


//--------------------- .nv.callgraph             --------------------------
	.section	.nv.callgraph,"",@"SHT_CUDA_CALLGRAPH"
	.align	4
	.sectionentsize	8
	.align		4
        /*0000*/ 	.word	0x00000000
	.align		4
        /*0004*/ 	.word	0xffffffff
	.align		4
        /*0008*/ 	.word	index@(_ZN7cutlass13device_kernelINS_4gemm6kernel13GemmUniversalIN4cute5tupleIJiiiiEEENS1_10collective13CollectiveMmaINS1_35MainloopSm100TmaUmmaWarpSpecializedILi6ELi2ELi4ENS5_IJNS4_1CILi1EEESB_SB_EEEEENS5_IJNSA_ILi64EEESE_NSA_ILi128EEEEEENS_6half_tENS5_IJSB_llEEESH_SI_NS4_8TiledMMAINS4_8MMA_AtomIJNS4_20SM100_MMA_F16BF16_SSISH_SH_fLi64ELi64ELNS4_4UMMA5MajorE1ELSN_1ELNSM_7ScaleInE0ELSO_0EEEEEENS4_6LayoutISC_NS5_IJNSA_ILi0EEESS_SS_EEEEENS5_IJNS4_10UnderscoreESV_SV_EEEEENS4_13SM90_TMA_LOADENS4_14ComposedLayoutINS4_7SwizzleILi3ELi4ELi3EEENS4_18smem_ptr_flag_bitsILi16EEENSR_INS5_IJSE_NSA_ILi8EEEEEENS5_IJSB_SE_EEEEEEEvNS4_8identityESY_S18_vS19_EENS_8epilogue10collective18CollectiveEpilogueINS1B_23Sm100TmaWarpSpecializedILi3ELi2ELi16ELb1ELb0EEEJSG_NS5_IJNSR_ISE_SB_EENSR_INSA_ILi32EEESB_EEEEESH_NS5_IJlSB_lEEESH_S1K_NS1B_6fusion15FusionCallbacksIS1F_NS1L_17LinearCombinationISH_fSH_fLNS_15FloatRoundStyleE2EEESG_S1J_JEEENS4_5SM1004TMEM4LOAD26SM100_TMEM_LOAD_16dp256b4xESY_NSZ_INS10_ILi2ELi4ELi3EEES13_NSR_INS5_IJS14_S1H_EEENS5_IJS1H_SB_EEEEEEENS4_17SM75_U32x4_LDSM_NENS4_14SM90_TMA_STOREES1Z_NS4_17SM90_U32x4_STSM_NENS4_39AutoVectorizingCopyWithAssumedAlignmentILi128EEEEEEvvEEEEvNT_6ParamsE)
	.align		4
        /*000c*/ 	.word	index@(__assertfail)
	.align		4
        /*0010*/ 	.word	0x00000000
	.align		4
        /*0014*/ 	.word	0xfffffffe
	.align		4
        /*0018*/ 	.word	0x00000000
	.align		4
        /*001c*/ 	.word	0xfffffffd
	.align		4
        /*0020*/ 	.word	0x00000000
	.align		4
        /*0024*/ 	.word	0xfffffffc


//--------------------- .nv.constant4             --------------------------
	.section	.nv.constant4,"a",@progbits
	.align	8
	.align		8
.nv.constant4:
        /*0000*/ 	.dword	__assertfail
	.align		8
        /*0008*/ 	.dword	__unnamed_1
	.align		8
        /*0010*/ 	.dword	__unnamed_2
	.align		8
        /*0018*/ 	.dword	_ZN40_INTERNAL_747549ba_4_k_cu_cc4baa86_283724cuda3std3__45__cpo5beginE
	.align		8
        /*0020*/ 	.dword	_ZN40_INTERNAL_747549ba_4_k_cu_cc4baa86_283724cuda3std3__45__cpo3endE
	.align		8
        /*0028*/ 	.dword	_ZN40_INTERNAL_747549ba_4_k_cu_cc4baa86_283724cuda3std3__45__cpo6cbeginE
	.align		8
        /*0030*/ 	.dword	_ZN40_INTERNAL_747549ba_4_k_cu_cc4baa86_283724cuda3std3__45__cpo4cendE
	.align		8
        /*0038*/ 	.dword	_ZN40_INTERNAL_747549ba_4_k_cu_cc4baa86_283724cuda3std3__442_GLOBAL__N__747549ba_4_k_cu_cc4baa86_283726ignoreE
	.align		8
        /*0040*/ 	.dword	_ZN40_INTERNAL_747549ba_4_k_cu_cc4baa86_283724cuda3std3__419piecewise_constructE
	.align		8
        /*0048*/ 	.dword	_ZN40_INTERNAL_747549ba_4_k_cu_cc4baa86_283724cuda3std3__48in_placeE
	.align		8
        /*0050*/ 	.dword	_ZN40_INTERNAL_747549ba_4_k_cu_cc4baa86_283724cuda3std6ranges3__45__cpo4swapE
	.align		8
        /*0058*/ 	.dword	_ZN40_INTERNAL_747549ba_4_k_cu_cc4baa86_283724cuda3std6ranges3__45__cpo9iter_moveE
	.align		8
        /*0060*/ 	.dword	_ZN40_INTERNAL_747549ba_4_k_cu_cc4baa86_283724cute7productE
	.align		8
        /*0068*/ 	.dword	_ZN40_INTERNAL_747549ba_4_k_cu_cc4baa86_283724cute1_E
	.align		8
        /*0070*/ 	.dword	$str$25
	.align		8
        /*0078*/ 	.dword	$str$26
	.align		8
        /*0080*/ 	.dword	$str$27
	.align		8
        /*0088*/ 	.dword	$str$28


//--------------------- .text._ZN7cutlass13device_kernelINS_4gemm6kernel13GemmUniversalIN4cute5tupleIJiiiiEEENS1_10collective13CollectiveMmaINS1_35MainloopSm100TmaUmmaWarpSpecializedILi6ELi2ELi4ENS5_IJNS4_1CILi1EEESB_SB_EEEEENS5_IJNSA_ILi64EEESE_NSA_ILi128EEEEEENS_6half_tENS5_IJSB_llEEESH_SI_NS4_8TiledMMAINS4_8MMA_AtomIJNS4_20SM100_MMA_F16BF16_SSISH_SH_fLi64ELi64ELNS4_4UMMA5MajorE1ELSN_1ELNSM_7ScaleInE0ELSO_0EEEEEENS4_6LayoutISC_NS5_IJNSA_ILi0EEESS_SS_EEEEENS5_IJNS4_10UnderscoreESV_SV_EEEEENS4_13SM90_TMA_LOADENS4_14ComposedLayoutINS4_7SwizzleILi3ELi4ELi3EEENS4_18smem_ptr_flag_bitsILi16EEENSR_INS5_IJSE_NSA_ILi8EEEEEENS5_IJSB_SE_EEEEEEEvNS4_8identityESY_S18_vS19_EENS_8epilogue10collective18CollectiveEpilogueINS1B_23Sm100TmaWarpSpecializedILi3ELi2ELi16ELb1ELb0EEEJSG_NS5_IJNSR_ISE_SB_EENSR_INSA_ILi32EEESB_EEEEESH_NS5_IJlSB_lEEESH_S1K_NS1B_6fusion15FusionCallbacksIS1F_NS1L_17LinearCombinationISH_fSH_fLNS_15FloatRoundStyleE2EEESG_S1J_JEEENS4_5SM1004TMEM4LOAD26SM100_TMEM_LOAD_16dp256b4xESY_NSZ_INS10_ILi2ELi4ELi3EEES13_NSR_INS5_IJS14_S1H_EEENS5_IJS1H_SB_EEEEEEENS4_17SM75_U32x4_LDSM_NENS4_14SM90_TMA_STOREES1Z_NS4_17SM90_U32x4_STSM_NENS4_39AutoVectorizingCopyWithAssumedAlignmentILi128EEEEEEvvEEEEvNT_6ParamsE --------------------------
	.section	.text._ZN7cutlass13device_kernelINS_4gemm6kernel13GemmUniversalIN4cute5tupleIJiiiiEEENS1_10collective13CollectiveMmaINS1_35MainloopSm100TmaUmmaWarpSpecializedILi6ELi2ELi4ENS5_IJNS4_1CILi1EEESB_SB_EEEEENS5_IJNSA_ILi64EEESE_NSA_ILi128EEEEEENS_6half_tENS5_IJSB_llEEESH_SI_NS4_8TiledMMAINS4_8MMA_AtomIJNS4_20SM100_MMA_F16BF16_SSISH_SH_fLi64ELi64ELNS4_4UMMA5MajorE1ELSN_1ELNSM_7ScaleInE0ELSO_0EEEEEENS4_6LayoutISC_NS5_IJNSA_ILi0EEESS_SS_EEEEENS5_IJNS4_10UnderscoreESV_SV_EEEEENS4_13SM90_TMA_LOADENS4_14ComposedLayoutINS4_7SwizzleILi3ELi4ELi3EEENS4_18smem_ptr_flag_bitsILi16EEENSR_INS5_IJSE_NSA_ILi8EEEEEENS5_IJSB_SE_EEEEEEEvNS4_8identityESY_S18_vS19_EENS_8epilogue10collective18CollectiveEpilogueINS1B_23Sm100TmaWarpSpecializedILi3ELi2ELi16ELb1ELb0EEEJSG_NS5_IJNSR_ISE_SB_EENSR_INSA_ILi32EEESB_EEEEESH_NS5_IJlSB_lEEESH_S1K_NS1B_6fusion15FusionCallbacksIS1F_NS1L_17LinearCombinationISH_fSH_fLNS_15FloatRoundStyleE2EEESG_S1J_JEEENS4_5SM1004TMEM4LOAD26SM100_TMEM_LOAD_16dp256b4xESY_NSZ_INS10_ILi2ELi4ELi3EEES13_NSR_INS5_IJS14_S1H_EEENS5_IJS1H_SB_EEEEEEENS4_17SM75_U32x4_LDSM_NENS4_14SM90_TMA_STOREES1Z_NS4_17SM90_U32x4_STSM_NENS4_39AutoVectorizingCopyWithAssumedAlignmentILi128EEEEEEvvEEEEvNT_6ParamsE,"ax",@progbits
	.align	128
.text._ZN7cutlass13device_kernelINS_4gemm6kernel13GemmUniversalIN4cute5tupleIJiiiiEEENS1_10collective13CollectiveMmaINS1_35MainloopSm100TmaUmmaWarpSpecializedILi6ELi2ELi4ENS5_IJNS4_1CILi1EEESB_SB_EEEEENS5_IJNSA_ILi64EEESE_NSA_ILi128EEEEEENS_6half_tENS5_IJSB_llEEESH_SI_NS4_8TiledMMAINS4_8MMA_AtomIJNS4_20SM100_MMA_F16BF16_SSISH_SH_fLi64ELi64ELNS4_4UMMA5MajorE1ELSN_1ELNSM_7ScaleInE0ELSO_0EEEEEENS4_6LayoutISC_NS5_IJNSA_ILi0EEESS_SS_EEEEENS5_IJNS4_10UnderscoreESV_SV_EEEEENS4_13SM90_TMA_LOADENS4_14ComposedLayoutINS4_7SwizzleILi3ELi4ELi3EEENS4_18smem_ptr_flag_bitsILi16EEENSR_INS5_IJSE_NSA_ILi8EEEEEENS5_IJSB_SE_EEEEEEEvNS4_8identityESY_S18_vS19_EENS_8epilogue10collective18CollectiveEpilogueINS1B_23Sm100TmaWarpSpecializedILi3ELi2ELi16ELb1ELb0EEEJSG_NS5_IJNSR_ISE_SB_EENSR_INSA_ILi32EEESB_EEEEESH_NS5_IJlSB_lEEESH_S1K_NS1B_6fusion15FusionCallbacksIS1F_NS1L_17LinearCombinationISH_fSH_fLNS_15FloatRoundStyleE2EEESG_S1J_JEEENS4_5SM1004TMEM4LOAD26SM100_TMEM_LOAD_16dp256b4xESY_NSZ_INS10_ILi2ELi4ELi3EEES13_NSR_INS5_IJS14_S1H_EEENS5_IJS1H_SB_EEEEEEENS4_17SM75_U32x4_LDSM_NENS4_14SM90_TMA_STOREES1Z_NS4_17SM90_U32x4_STSM_NENS4_39AutoVectorizingCopyWithAssumedAlignmentILi128EEEEEEvvEEEEvNT_6ParamsE:
        .type           _ZN7cutlass13device_kernelINS_4gemm6kernel13GemmUniversalIN4cute5tupleIJiiiiEEENS1_10collective13CollectiveMmaINS1_35MainloopSm100TmaUmmaWarpSpecializedILi6ELi2ELi4ENS5_IJNS4_1CILi1EEESB_SB_EEEEENS5_IJNSA_ILi64EEESE_NSA_ILi128EEEEEENS_6half_tENS5_IJSB_llEEESH_SI_NS4_8TiledMMAINS4_8MMA_AtomIJNS4_20SM100_MMA_F16BF16_SSISH_SH_fLi64ELi64ELNS4_4UMMA5MajorE1ELSN_1ELNSM_7ScaleInE0ELSO_0EEEEEENS4_6LayoutISC_NS5_IJNSA_ILi0EEESS_SS_EEEEENS5_IJNS4_10UnderscoreESV_SV_EEEEENS4_13SM90_TMA_LOADENS4_14ComposedLayoutINS4_7SwizzleILi3ELi4ELi3EEENS4_18smem_ptr_flag_bitsILi16EEENSR_INS5_IJSE_NSA_ILi8EEEEEENS5_IJSB_SE_EEEEEEEvNS4_8identityESY_S18_vS19_EENS_8epilogue10collective18CollectiveEpilogueINS1B_23Sm100TmaWarpSpecializedILi3ELi2ELi16ELb1ELb0EEEJSG_NS5_IJNSR_ISE_SB_EENSR_INSA_ILi32EEESB_EEEEESH_NS5_IJlSB_lEEESH_S1K_NS1B_6fusion15FusionCallbacksIS1F_NS1L_17LinearCombinationISH_fSH_fLNS_15FloatRoundStyleE2EEESG_S1J_JEEENS4_5SM1004TMEM4LOAD26SM100_TMEM_LOAD_16dp256b4xESY_NSZ_INS10_ILi2ELi4ELi3EEES13_NSR_INS5_IJS14_S1H_EEENS5_IJS1H_SB_EEEEEEENS4_17SM75_U32x4_LDSM_NENS4_14SM90_TMA_STOREES1Z_NS4_17SM90_U32x4_STSM_NENS4_39AutoVectorizingCopyWithAssumedAlignmentILi128EEEEEEvvEEEEvNT_6ParamsE,@function
        .size           _ZN7cutlass13device_kernelINS_4gemm6kernel13GemmUniversalIN4cute5tupleIJiiiiEEENS1_10collective13CollectiveMmaINS1_35MainloopSm100TmaUmmaWarpSpecializedILi6ELi2ELi4ENS5_IJNS4_1CILi1EEESB_SB_EEEEENS5_IJNSA_ILi64EEESE_NSA_ILi128EEEEEENS_6half_tENS5_IJSB_llEEESH_SI_NS4_8TiledMMAINS4_8MMA_AtomIJNS4_20SM100_MMA_F16BF16_SSISH_SH_fLi64ELi64ELNS4_4UMMA5MajorE1ELSN_1ELNSM_7ScaleInE0ELSO_0EEEEEENS4_6LayoutISC_NS5_IJNSA_ILi0EEESS_SS_EEEEENS5_IJNS4_10UnderscoreESV_SV_EEEEENS4_13SM90_TMA_LOADENS4_14ComposedLayoutINS4_7SwizzleILi3ELi4ELi3EEENS4_18smem_ptr_flag_bitsILi16EEENSR_INS5_IJSE_NSA_ILi8EEEEEENS5_IJSB_SE_EEEEEEEvNS4_8identityESY_S18_vS19_EENS_8epilogue10collective18CollectiveEpilogueINS1B_23Sm100TmaWarpSpecializedILi3ELi2ELi16ELb1ELb0EEEJSG_NS5_IJNSR_ISE_SB_EENSR_INSA_ILi32EEESB_EEEEESH_NS5_IJlSB_lEEESH_S1K_NS1B_6fusion15FusionCallbacksIS1F_NS1L_17LinearCombinationISH_fSH_fLNS_15FloatRoundStyleE2EEESG_S1J_JEEENS4_5SM1004TMEM4LOAD26SM100_TMEM_LOAD_16dp256b4xESY_NSZ_INS10_ILi2ELi4ELi3EEES13_NSR_INS5_IJS14_S1H_EEENS5_IJS1H_SB_EEEEEEENS4_17SM75_U32x4_LDSM_NENS4_14SM90_TMA_STOREES1Z_NS4_17SM90_U32x4_STSM_NENS4_39AutoVectorizingCopyWithAssumedAlignmentILi128EEEEEEvvEEEEvNT_6ParamsE,(.L_x_160 - _ZN7cutlass13device_kernelINS_4gemm6kernel13GemmUniversalIN4cute5tupleIJiiiiEEENS1_10collective13CollectiveMmaINS1_35MainloopSm100TmaUmmaWarpSpecializedILi6ELi2ELi4ENS5_IJNS4_1CILi1EEESB_SB_EEEEENS5_IJNSA_ILi64EEESE_NSA_ILi128EEEEEENS_6half_tENS5_IJSB_llEEESH_SI_NS4_8TiledMMAINS4_8MMA_AtomIJNS4_20SM100_MMA_F16BF16_SSISH_SH_fLi64ELi64ELNS4_4UMMA5MajorE1ELSN_1ELNSM_7ScaleInE0ELSO_0EEEEEENS4_6LayoutISC_NS5_IJNSA_ILi0EEESS_SS_EEEEENS5_IJNS4_10UnderscoreESV_SV_EEEEENS4_13SM90_TMA_LOADENS4_14ComposedLayoutINS4_7SwizzleILi3ELi4ELi3EEENS4_18smem_ptr_flag_bitsILi16EEENSR_INS5_IJSE_NSA_ILi8EEEEEENS5_IJSB_SE_EEEEEEEvNS4_8identityESY_S18_vS19_EENS_8epilogue10collective18CollectiveEpilogueINS1B_23Sm100TmaWarpSpecializedILi3ELi2ELi16ELb1ELb0EEEJSG_NS5_IJNSR_ISE_SB_EENSR_INSA_ILi32EEESB_EEEEESH_NS5_IJlSB_lEEESH_S1K_NS1B_6fusion15FusionCallbacksIS1F_NS1L_17LinearCombinationISH_fSH_fLNS_15FloatRoundStyleE2EEESG_S1J_JEEENS4_5SM1004TMEM4LOAD26SM100_TMEM_LOAD_16dp256b4xESY_NSZ_INS10_ILi2ELi4ELi3EEES13_NSR_INS5_IJS14_S1H_EEENS5_IJS1H_SB_EEEEEEENS4_17SM75_U32x4_LDSM_NENS4_14SM90_TMA_STOREES1Z_NS4_17SM90_U32x4_STSM_NENS4_39AutoVectorizingCopyWithAssumedAlignmentILi128EEEEEEvvEEEEvNT_6ParamsE)
        .other          _ZN7cutlass13device_kernelINS_4gemm6kernel13GemmUniversalIN4cute5tupleIJiiiiEEENS1_10collective13CollectiveMmaINS1_35MainloopSm100TmaUmmaWarpSpecializedILi6ELi2ELi4ENS5_IJNS4_1CILi1EEESB_SB_EEEEENS5_IJNSA_ILi64EEESE_NSA_ILi128EEEEEENS_6half_tENS5_IJSB_llEEESH_SI_NS4_8TiledMMAINS4_8MMA_AtomIJNS4_20SM100_MMA_F16BF16_SSISH_SH_fLi64ELi64ELNS4_4UMMA5MajorE1ELSN_1ELNSM_7ScaleInE0ELSO_0EEEEEENS4_6LayoutISC_NS5_IJNSA_ILi0EEESS_SS_EEEEENS5_IJNS4_10UnderscoreESV_SV_EEEEENS4_13SM90_TMA_LOADENS4_14ComposedLayoutINS4_7SwizzleILi3ELi4ELi3EEENS4_18smem_ptr_flag_bitsILi16EEENSR_INS5_IJSE_NSA_ILi8EEEEEENS5_IJSB_SE_EEEEEEEvNS4_8identityESY_S18_vS19_EENS_8epilogue10collective18CollectiveEpilogueINS1B_23Sm100TmaWarpSpecializedILi3ELi2ELi16ELb1ELb0EEEJSG_NS5_IJNSR_ISE_SB_EENSR_INSA_ILi32EEESB_EEEEESH_NS5_IJlSB_lEEESH_S1K_NS1B_6fusion15FusionCallbacksIS1F_NS1L_17LinearCombinationISH_fSH_fLNS_15FloatRoundStyleE2EEESG_S1J_JEEENS4_5SM1004TMEM4LOAD26SM100_TMEM_LOAD_16dp256b4xESY_NSZ_INS10_ILi2ELi4ELi3EEES13_NSR_INS5_IJS14_S1H_EEENS5_IJS1H_SB_EEEEEEENS4_17SM75_U32x4_LDSM_NENS4_14SM90_TMA_STOREES1Z_NS4_17SM90_U32x4_STSM_NENS4_39AutoVectorizingCopyWithAssumedAlignmentILi128EEEEEEvvEEEEvNT_6ParamsE,@"STO_CUDA_ENTRY STV_DEFAULT"
_ZN7cutlass13device_kernelINS_4gemm6kernel13GemmUniversalIN4cute5tupleIJiiiiEEENS1_10collective13CollectiveMmaINS1_35MainloopSm100TmaUmmaWarpSpecializedILi6ELi2ELi4ENS5_IJNS4_1CILi1EEESB_SB_EEEEENS5_IJNSA_ILi64EEESE_NSA_ILi128EEEEEENS_6half_tENS5_IJSB_llEEESH_SI_NS4_8TiledMMAINS4_8MMA_AtomIJNS4_20SM100_MMA_F16BF16_SSISH_SH_fLi64ELi64ELNS4_4UMMA5MajorE1ELSN_1ELNSM_7ScaleInE0ELSO_0EEEEEENS4_6LayoutISC_NS5_IJNSA_ILi0EEESS_SS_EEEEENS5_IJNS4_10UnderscoreESV_SV_EEEEENS4_13SM90_TMA_LOADENS4_14ComposedLayoutINS4_7SwizzleILi3ELi4ELi3EEENS4_18smem_ptr_flag_bitsILi16EEENSR_INS5_IJSE_NSA_ILi8EEEEEENS5_IJSB_SE_EEEEEEEvNS4_8identityESY_S18_vS19_EENS_8epilogue10collective18CollectiveEpilogueINS1B_23Sm100TmaWarpSpecializedILi3ELi2ELi16ELb1ELb0EEEJSG_NS5_IJNSR_ISE_SB_EENSR_INSA_ILi32EEESB_EEEEESH_NS5_IJlSB_lEEESH_S1K_NS1B_6fusion15FusionCallbacksIS1F_NS1L_17LinearCombinationISH_fSH_fLNS_15FloatRoundStyleE2EEESG_S1J_JEEENS4_5SM1004TMEM4LOAD26SM100_TMEM_LOAD_16dp256b4xESY_NSZ_INS10_ILi2ELi4ELi3EEES13_NSR_INS5_IJS14_S1H_EEENS5_IJS1H_SB_EEEEEEENS4_17SM75_U32x4_LDSM_NENS4_14SM90_TMA_STOREES1Z_NS4_17SM90_U32x4_STSM_NENS4_39AutoVectorizingCopyWithAssumedAlignmentILi128EEEEEEvvEEEEvNT_6ParamsE:
[----:B------:R-:W1:Y:S01]  /*0000*/  LDC R1, c[0x0][0x37c] ;  /* 0x0000df00ff017b82 */ /* 0x000e620000000800 */
[----:B------:R-:W2:Y:S01]  /*0010*/  S2R R70, SR_TID.X ;  /* 0x0000000000467919 */ /* 0x000ea20000002100 */
[----:B------:R-:W3:Y:S01]  /*0020*/  LDCU.64 UR4, c[0x0][0x890] ;  /* 0x00011200ff0477ac */ /* 0x000ee20008000a00 */
[----:B------:R-:W-:Y:S02]  /*0030*/  PRMT R60, RZ, 0x7610, R60 ;  /* 0x00007610ff3c7816 */ /* 0x000fe4000000003c */
[----:B------:R-:W-:Y:S01]  /*0040*/  ELECT P5, URZ, PT ;  /* 0x0000000000ff782f */ /* 0x000fe200038a0000 */
[----:B------:R-:W4:Y:S01]  /*0050*/  LDCU.64 UR46, c[0x0][0x358] ;  /* 0x00006b00ff2e77ac */ /* 0x000f220008000a00 */
[----:B---3--:R-:W-:-:S04]  /*0060*/  UISETP.NE.U32.AND UP0, UPT, UR4, URZ, UPT ;  /* 0x000000ff0400728c */ /* 0x008fc8000bf05070 */
[----:B------:R-:W-:Y:S01]  /*0070*/  UISETP.NE.AND.EX UP0, UPT, UR5, URZ, UPT, UP0 ;  /* 0x000000ff0500728c */ /* 0x000fe2000bf05300 */
[----:B--2---:R-:W-:-:S05]  /*0080*/  SHF.R.U32.HI R65, RZ, 0x5, R70 ;  /* 0x00000005ff417819 */ /* 0x004fca0000011646 */
[----:B------:R-:W2:Y:S02]  /*0090*/  SHFL.IDX PT, R0, R65, RZ, 0x1f ;  /* 0x00001fff41007589 */ /* 0x000ea400000e0000 */
[----:B--2---:R-:W-:Y:S01]  /*00a0*/  R2UR UR8, R0 ;  /* 0x00000000000872ca */ /* 0x004fe200000e0000 */
[----:B-1--4-:R-:W-:-:S14]  /*00b0*/  BRA.U UP0, `(.L_x_0) ;  /* 0x00000001002c7547 */ /* 0x012fdc000b800000 */
[----:B------:R-:W1:Y:S02]  /*00c0*/  LDCU.64 UR6, c[0x0][0x888] ;  /* 0x00011100ff0677ac */ /* 0x000e640008000a00 */
[----:B-1----:R-:W-:-:S04]  /*00d0*/  UISETP.NE.U32.AND UP0, UPT, UR6, URZ, UPT ;  /* 0x000000ff0600728c */ /* 0x002fc8000bf05070 */
[----:B------:R-:W-:-:S09]  /*00e0*/  UISETP.NE.AND.EX UP0, UPT, UR7, URZ, UPT, UP0 ;  /* 0x000000ff0700728c */ /* 0x000fd2000bf05300 */
[----:B------:R-:W-:Y:S05]  /*00f0*/  BRA.U !UP0, `(.L_x_1) ;  /* 0x0000000108107547 */ /* 0x000fea000b800000 */
[----:B------:R-:W1:Y:S02]  /*0100*/  LDC.64 R2, c[0x0][0x888] ;  /* 0x00022200ff027b82 */ /* 0x000e640000000a00 */
[----:B-1----:R1:W5:Y:S01]  /*0110*/  LDG.E R35, desc[UR46][R2.64] ;  /* 0x0000002e02237981 */ /* 0x002362000c1e1900 */
[----:B------:R-:W-:Y:S01]  /*0120*/  HFMA2 R60, -RZ, RZ, 0, 5.9604644775390625e-08 ;  /* 0x00000001ff3c7431 */ /* 0x000fe200000001ff */
[----:B------:R-:W-:Y:S05]  /*0130*/  BRA `(.L_x_0) ;  /* 0x00000000000c7947 */ /* 0x000fea0003800000 */
.L_x_1:
[----:B------:R-:W1:Y:S01]  /*0140*/  LDCU UR6, c[0x0][0x880] ;  /* 0x00011000ff0677ac */ /* 0x000e620008000800 */
[----:B------:R-:W-:Y:S01]  /*0150*/  HFMA2 R60, -RZ, RZ, 0, 5.9604644775390625e-08 ;  /* 0x00000001ff3c7431 */ /* 0x000fe200000001ff */
[----:B-1----:R-:W-:-:S07]  /*0160*/  MOV R35, UR6 ;  /* 0x0000000600237c02 */ /* 0x002fce0008000f00 */
.L_x_0:
[----:B------:R-:W2:Y:S02]  /*0170*/  LDCU.64 UR6, c[0x0][0x8b0] ;  /* 0x00011600ff0677ac */ /* 0x000ea40008000a00 */
[----:B--2---:R-:W-:-:S04]  /*0180*/  UISETP.NE.U32.AND UP0, UPT, UR6, URZ, UPT ;  /* 0x000000ff0600728c */ /* 0x004fc8000bf05070 */
[----:B------:R-:W-:-:S09]  /*0190*/  UISETP.NE.AND.EX UP0, UPT, UR7, URZ, UPT, UP0 ;  /* 0x000000ff0700728c */ /* 0x000fd2000bf05300 */
[----:B------:R-:W-:Y:S05]  /*01a0*/  BRA.U UP0, `(.L_x_2) ;  /* 0x0000000100247547 */ /* 0x000fea000b800000 */
[----:B------:R-:W2:Y:S02]  /*01b0*/  LDCU.64 UR6, c[0x0][0x8a8] ;  /* 0x00011500ff0677ac */ /* 0x000ea40008000a00 */
[----:B--2---:R-:W-:-:S04]  /*01c0*/  UISETP.NE.U32.AND UP0, UPT, UR6, URZ, UPT ;  /* 0x000000ff0600728c */ /* 0x004fc8000bf05070 */
[----:B------:R-:W-:-:S09]  /*01d0*/  UISETP.NE.AND.EX UP0, UPT, UR7, URZ, UPT, UP0 ;  /* 0x000000ff0700728c */ /* 0x000fd2000bf05300 */
[----:B------:R-:W-:Y:S05]  /*01e0*/  BRA.U !UP0, `(.L_x_3) ;  /* 0x00000001080c7547 */ /* 0x000fea000b800000 */
[----:B-1----:R-:W1:Y:S02]  /*01f0*/  LDC.64 R2, c[0x0][0x8a8] ;  /* 0x00022a00ff027b82 */ /* 0x002e640000000a00 */
[----:B-1----:R2:W5:Y:S01]  /*0200*/  LDG.E R33, desc[UR46][R2.64] ;  /* 0x0000002e02217981 */ /* 0x002562000c1e1900 */
[----:B------:R-:W-:Y:S05]  /*0210*/  BRA `(.L_x_2) ;  /* 0x0000000000087947 */ /* 0x000fea0003800000 */
.L_x_3:
[----:B------:R-:W2:Y:S02]  /*0220*/  LDCU UR6, c[0x0][0x8a0] ;  /* 0x00011400ff0677ac */ /* 0x000ea40008000800 */
[----:B--2---:R-:W-:Y:S02]  /*0230*/  MOV R33, UR6 ;  /* 0x0000000600217c02 */ /* 0x004fe40008000f00 */
.L_x_2:
[----:B------:R-:W-:Y:S01]  /*0240*/  IMAD.U32 R0, RZ, RZ, UR8 ;  /* 0x00000008ff007e24 */ /* 0x000fe2000f8e00ff */
[----:B------:R-:W-:Y:S04]  /*0250*/  BSSY.RECONVERGENT B0, `(.L_x_4) ;  /* 0x000000c000007945 */ /* 0x000fe80003800200 */
[C---:B------:R-:W-:Y:S02]  /*0260*/  ISETP.NE.OR P1, PT, R0.reuse, 0x1, !P5 ;  /* 0x000000010000780c */ /* 0x040fe40006f25670 */
[----:B------:R-:W-:-:S11]  /*0270*/  ISETP.NE.OR P0, PT, R0, 0x3, !P5 ;  /* 0x000000030000780c */ /* 0x000fd60006f05670 */
[----:B------:R-:W-:Y:S05]  /*0280*/  @P1 BRA `(.L_x_5) ;  /* 0x0000000000201947 */ /* 0x000fea0003800000 */
[----:B------:R-:W3:Y:S02]  /*0290*/  LDCU.64 UR6, c[0x0][0x348] ;  /* 0x00006900ff0677ac */ /* 0x000ee40008000a00 */
[----:B---3--:R-:W-:Y:S02]  /*02a0*/  UIADD3 UR10, UP1, UPT, UR6, 0x80, URZ ;  /* 0x00000080060a7890 */ /* 0x008fe4000ff3e0ff */
[----:B------:R-:W-:Y:S02]  /*02b0*/  UIADD3 UR6, UP0, UPT, UR6, 0x180, URZ ;  /* 0x0000018006067890 */ /* 0x000fe4000ff1e0ff */
[----:B------:R-:W-:Y:S02]  /*02c0*/  UIADD3.X UR11, UPT, UPT, URZ, UR7, URZ, UP1, !UPT ;  /* 0x00000007ff0b7290 */ /* 0x000fe40008ffe4ff */
[----:B------:R-:W-:-:S07]  /*02d0*/  UIADD3.X UR7, UPT, UPT, URZ, UR7, URZ, UP0, !UPT ;  /* 0x00000007ff077290 */ /* 0x000fce00087fe4ff */
[----:B------:R3:W-:Y:S02]  /*02e0*/  UTMACCTL.PF [UR10] ;  /* 0x000000000a0079b9 */ /* 0x0007e40008040000 */
[----:B------:R3:W-:Y:S02]  /*02f0*/  UTMACCTL.PF [UR6] ;  /* 0x00000000060079b9 */ /* 0x0007e40008040000 */
[----:B---3--:R-:W-:Y:S01]  /*0300*/  NOP ;  /* 0x0000000000007918 */ /* 0x008fe20000000000 */
.L_x_5:
[----:B------:R-:W-:Y:S05]  /*0310*/  BSYNC.RECONVERGENT B0 ;  /* 0x0000000000007941 */ /* 0x000fea0003800200 */
.L_x_4:
[----:B------:R-:W-:Y:S04]  /*0320*/  BSSY.RECONVERGENT B0, `(.L_x_6) ;  /* 0x000000a000007945 */ /* 0x000fe80003800200 */
        /* <DEDUP_REMOVED lines=9> */
.L_x_7:
[----:B------:R-:W-:Y:S05]  /*03c0*/  BSYNC.RECONVERGENT B0 ;  /* 0x0000000000007941 */ /* 0x000fea0003800200 */
.L_x_6:
[----:B------:R-:W3:Y:S01]  /*03d0*/  LDCU.64 UR6, c[0x0][0x888] ;  /* 0x00011100ff0677ac */ /* 0x000ee20008000a00 */
[----:B------:R-:W-:Y:S02]  /*03e0*/  UISETP.EQ.U32.AND UP1, UPT, UR4, URZ, UPT ;  /* 0x000000ff0400728c */ /* 0x000fe4000bf22070 */
[----:B------:R-:W-:Y:S02]  /*03f0*/  UPLOP3.LUT UP2, UPT, UPT, UPT, UPT, 0x80, 0x8 ;  /* 0x000000000008789c */ /* 0x000fe40003f4f070 */
[----:B---3--:R-:W-:-:S04]  /*0400*/  UISETP.NE.U32.AND UP0, UPT, UR6, URZ, UPT ;  /* 0x000000ff0600728c */ /* 0x008fc8000bf05070 */
[----:B------:R-:W-:-:S04]  /*0410*/  UISETP.NE.AND.EX UP0, UPT, UR7, URZ, UPT, UP0 ;  /* 0x000000ff0700728c */ /* 0x000fc8000bf05300 */
[----:B------:R-:W-:-:S04]  /*0420*/  UISETP.EQ.OR.EX UP3, UPT, UR5, URZ, !UP0, UP1 ;  /* 0x000000ff0500728c */ /* 0x000fc8000c762710 */
[----:B------:R-:W-:-:S05]  /*0430*/  UP2UR UR53, UPR, URZ, 0x8 ;  /* 0x00000008ff357883 */ /* 0x000fca0008000000 */
[----:B------:R-:W-:Y:S07]  /*0440*/  BRA.U !UP3, `(.L_x_8) ;  /* 0x000000010b207547 */ /* 0x000fee000b800000 */
[----:B------:R-:W-:Y:S01]  /*0450*/  UISETP.NE.U32.AND UP2, UPT, UR4, URZ, UPT ;  /* 0x000000ff0400728c */ /* 0x000fe2000bf45070 */
[----:B-----5:R-:W-:Y:S01]  /*0460*/  FSETP.NEU.AND P0, PT, R35, RZ, PT ;  /* 0x000000ff2300720b */ /* 0x020fe20003f0d000 */
[----:B------:R-:W-:Y:S02]  /*0470*/  USEL UR4, URZ, 0xffffffff, UP0 ;  /* 0xffffffffff047887 */ /* 0x000fe40008000000 */
[----:B------:R-:W-:-:S10]  /*0480*/  UISETP.NE.AND.EX UP2, UPT, UR5, URZ, UPT, UP2 ;  /* 0x000000ff0500728c */ /* 0x000fd4000bf45320 */
[----:B------:R-:W-:Y:S01]  /*0490*/  VOTEU.ANY UP1, P0 ;  /* 0x0000000000ff7886 */ /* 0x000fe20000020100 */
[----:B------:R-:W-:-:S04]  /*04a0*/  @!UP2 USEL UR4, URZ, 0xffffffff, UP1 ;  /* 0xffffffffff04a887 */ /* 0x000fc80008800000 */
[----:B------:R-:W-:-:S04]  /*04b0*/  ULOP3.LUT UR4, UR4, 0x1, URZ, 0xc0, !UPT ;  /* 0x0000000104047892 */ /* 0x000fc8000f8ec0ff */
[----:B------:R-:W-:-:S11]  /*04c0*/  UISETP.NE.U32.AND UP2, UPT, UR4, 0x1, UPT ;  /* 0x000000010400788c */ /* 0x000fd6000bf45070 */
.L_x_8:
[----:B-12---:R-:W1:Y:S01]  /*04d0*/  SHFL.IDX PT, R2, R65, RZ, 0x1f ;  /* 0x00001fff41027589 */ /* 0x006e6200000e0000 */
[----:B------:R-:W-:-:S04]  /*04e0*/  UISETP.NE.AND UP1, UPT, UR8, 0x2, UPT ;  /* 0x000000020800788c */ /* 0x000fc8000bf25270 */
[----:B------:R-:W-:Y:S01]  /*04f0*/  USEL UR6, URZ, 0x1, UP1 ;  /* 0x00000001ff067887 */ /* 0x000fe20008800000 */
[----:B-1----:R-:W-:-:S13]  /*0500*/  ISETP.NE.AND P0, PT, R2, RZ, PT ;  /* 0x000000ff0200720c */ /* 0x002fda0003f05270 */
[----:B------:R-:W-:Y:S05]  /*0510*/  @P0 BRA `(.L_x_9) ;  /* 0x0000000000580947 */ /* 0x000fea0003800000 */
[----:B------:R-:W1:Y:S01]  /*0520*/  S2UR UR5, SR_CgaCtaId ;  /* 0x00000000000579c3 */ /* 0x000e620000008800 */
[----:B------:R-:W-:Y:S01]  /*0530*/  UMOV UR7, 0x400 ;  /* 0x0000040000077882 */ /* 0x000fe20000000000 */
[----:B------:R-:W-:Y:S01]  /*0540*/  UMOV UR4, 0x1 ;  /* 0x0000000100047882 */ /* 0x000fe20000000000 */
[----:B------:R-:W-:Y:S01]  /*0550*/  ELECT P0, URZ, PT ;  /* 0x0000000000ff782f */ /* 0x000fe20003800000 */
[----:B------:R-:W-:-:S04]  /*0560*/  UIADD3 UR10, UPT, UPT, -UR4, 0x100000, URZ ;  /* 0x00100000040a7890 */ /* 0x000fc8000fffe1ff */
[----:B------:R-:W-:Y:S02]  /*0570*/  USHF.L.U32 UR11, UR10, 0xb, URZ ;  /* 0x0000000b0a0b7899 */ /* 0x000fe400080006ff */
[----:B------:R-:W-:Y:S02]  /*0580*/  USHF.L.U32 UR10, UR10, 0x1, URZ ;  /* 0x000000010a0a7899 */ /* 0x000fe400080006ff */
[----:B-1----:R-:W-:Y:S01]  /*0590*/  ULEA UR5, UR5, UR7, 0x18 ;  /* 0x0000000705057291 */ /* 0x002fe2000f8ec0ff */
[----:B------:R-:W1:Y:S11]  /*05a0*/  FENCE.VIEW.ASYNC.S ;  /* 0x00000000000073c6 */ /* 0x000e760000000000 */
[----:B-1----:R1:W2:Y:S01]  /*05b0*/  SYNCS.EXCH.64 URZ, [UR5], UR10 ;  /* 0x0000000a05ff75b2 */ /* 0x0022a20008000100 */
[----:B------:R1:W3:Y:S01]  /*05c0*/  SYNCS.EXCH.64 URZ, [UR5+0x30], UR10 ;  /* 0x0000300a05ff75b2 */ /* 0x0002e20008000100 */
[----:B------:R1:W4:Y:S01]  /*05d0*/  SYNCS.EXCH.64 URZ, [UR5+0x8], UR10 ;  /* 0x0000080a05ff75b2 */ /* 0x0003220008000100 */
[----:B------:R1:W1:Y:S01]  /*05e0*/  SYNCS.EXCH.64 URZ, [UR5+0x38], UR10 ;  /* 0x0000380a05ff75b2 */ /* 0x0002620008000100 */
        /* <DEDUP_REMOVED lines=8> */
[----:B------:R-:W-:Y:S01]  /*0670*/  NOP ;  /* 0x0000000000007918 */ /* 0x000fe20000000000 */
.L_x_9:
[----:B------:R-:W2:Y:S01]  /*0680*/  SHFL.IDX PT, R2, R65, RZ, 0x1f ;  /* 0x00001fff41027589 */ /* 0x000ea200000e0000 */
[----:B------:R-:W-:Y:S01]  /*0690*/  NOP ;  /* 0x0000000000007918 */ /* 0x000fe20000000000 */
[----:B--2---:R-:W-:-:S13]  /*06a0*/  ISETP.NE.AND P0, PT, R2, 0x1, PT ;  /* 0x000000010200780c */ /* 0x004fda0003f05270 */
[----:B------:R-:W-:Y:S05]  /*06b0*/  @P0 BRA `(.L_x_10) ;  /* 0x0000000000500947 */ /* 0x000fea0003800000 */
[----:B------:R-:W2:Y:S01]  /*06c0*/  S2UR UR7, SR_CgaCtaId ;  /* 0x00000000000779c3 */ /* 0x000ea20000008800 */
[----:B------:R-:W-:Y:S01]  /*06d0*/  UMOV UR9, 0x400 ;  /* 0x0000040000097882 */ /* 0x000fe20000000000 */
[----:B-1----:R-:W-:Y:S01]  /*06e0*/  UMOV UR5, 0x20 ;  /* 0x0000002000057882 */ /* 0x002fe20000000000 */
[----:B------:R-:W-:Y:S01]  /*06f0*/  UMOV UR4, 0x80 ;  /* 0x0000008000047882 */ /* 0x000fe20000000000 */
[----:B------:R-:W-:-:S04]  /*0700*/  UIADD3 UR10, UPT, UPT, -UR5, 0x100000, URZ ;  /* 0x00100000050a7890 */ /* 0x000fc8000fffe1ff */
[----:B------:R-:W-:Y:S02]  /*0710*/  USHF.L.U32 UR11, UR10, 0xb, URZ ;  /* 0x0000000b0a0b7899 */ /* 0x000fe400080006ff */
[----:B------:R-:W-:Y:S02]  /*0720*/  USHF.L.U32 UR10, UR10, 0x1, URZ ;  /* 0x000000010a0a7899 */ /* 0x000fe400080006ff */
[----:B------:R-:W-:-:S04]  /*0730*/  UIADD3 UR4, UPT, UPT, -UR4, 0x100000, URZ ;  /* 0x0010000004047890 */ /* 0x000fc8000fffe1ff */
[----:B------:R-:W-:Y:S02]  /*0740*/  USHF.L.U32 UR5, UR4, 0xb, URZ ;  /* 0x0000000b04057899 */ /* 0x000fe400080006ff */
[----:B------:R-:W-:Y:S01]  /*0750*/  USHF.L.U32 UR4, UR4, 0x1, URZ ;  /* 0x0000000104047899 */ /* 0x000fe200080006ff */
[----:B------:R-:W-:Y:S01]  /*0760*/  ELECT P0, URZ, PT ;  /* 0x0000000000ff782f */ /* 0x000fe20003800000 */
[----:B--2---:R-:W-:Y:S01]  /*0770*/  ULEA UR7, UR7, UR9, 0x18 ;  /* 0x0000000907077291 */ /* 0x004fe2000f8ec0ff */
[----:B------:R-:W1:Y:S11]  /*0780*/  FENCE.VIEW.ASYNC.S ;  /* 0x00000000000073c6 */ /* 0x000e760000000000 */
[----:B-1----:R2:W1:Y:S01]  /*0790*/  SYNCS.EXCH.64 URZ, [UR7+0x60], UR10 ;  /* 0x0000600a07ff75b2 */ /* 0x0024620008000100 */
[----:B------:R2:W1:Y:S01]  /*07a0*/  SYNCS.EXCH.64 URZ, [UR7+0x78], UR4 ;  /* 0x0000780407ff75b2 */ /* 0x0004620008000100 */
[----:B------:R2:W1:Y:S01]  /*07b0*/  SYNCS.EXCH.64 URZ, [UR7+0x68], UR10 ;  /* 0x0000680a07ff75b2 */ /* 0x0004620008000100 */
[----:B------:R2:W1:Y:S01]  /*07c0*/  SYNCS.EXCH.64 URZ, [UR7+0x80], UR4 ;  /* 0x0000800407ff75b2 */ /* 0x0004620008000100 */
[----:B------:R2:W1:Y:S01]  /*07d0*/  SYNCS.EXCH.64 URZ, [UR7+0x70], UR10 ;  /* 0x0000700a07ff75b2 */ /* 0x0004620008000100 */
[----:B------:R2:W1:Y:S02]  /*07e0*/  SYNCS.EXCH.64 URZ, [UR7+0x88], UR4 ;  /* 0x0000880407ff75b2 */ /* 0x0004640008000100 */
[----:B--2---:R-:W-:Y:S01]  /*07f0*/  NOP ;  /* 0x0000000000007918 */ /* 0x004fe20000000000 */
.L_x_10:
[----:B------:R-:W2:Y:S01]  /*0800*/  SHFL.IDX PT, R2, R65, RZ, 0x1f ;  /* 0x00001fff41027589 */ /* 0x000ea200000e0000 */
[----:B------:R-:W-:Y:S01]  /*0810*/  NOP ;  /* 0x0000000000007918 */ /* 0x000fe20000000000 */
[----:B--2---:R-:W-:-:S13]  /*0820*/  ISETP.NE.AND P0, PT, R2, 0x3, PT ;  /* 0x000000030200780c */ /* 0x004fda0003f05270 */
[----:B------:R-:W-:Y:S05]  /*0830*/  @P0 BRA `(.L_x_11) ;  /* 0x0000000000300947 */ /* 0x000fea0003800000 */
[----:B-1----:R-:W1:Y:S01]  /*0840*/  S2UR UR5, SR_CgaCtaId ;  /* 0x00000000000579c3 */ /* 0x002e620000008800 */
        /* <DEDUP_REMOVED lines=8> */
[----:B-1----:R2:W1:Y:S01]  /*08d0*/  SYNCS.EXCH.64 URZ, [UR5+0x90], UR10 ;  /* 0x0000900a05ff75b2 */ /* 0x0024620008000100 */
[----:B------:R2:W1:Y:S02]  /*08e0*/  SYNCS.EXCH.64 URZ, [UR5+0x98], UR10 ;  /* 0x0000980a05ff75b2 */ /* 0x0004640008000100 */
[----:B--2---:R-:W-:Y:S01]  /*08f0*/  NOP ;  /* 0x0000000000007918 */ /* 0x004fe20000000000 */
.L_x_11:
[----:B------:R-:W2:Y:S01]  /*0900*/  SHFL.IDX PT, R2, R65, RZ, 0x1f ;  /* 0x00001fff41027589 */ /* 0x000ea200000e0000 */
[----:B------:R-:W-:Y:S01]  /*0910*/  NOP ;  /* 0x0000000000007918 */ /* 0x000fe20000000000 */
[----:B--2---:R-:W-:-:S13]  /*0920*/  ISETP.NE.AND P0, PT, R2, 0x4, PT ;  /* 0x000000040200780c */ /* 0x004fda0003f05270 */
[----:B------:R-:W-:Y:S05]  /*0930*/  @P0 BRA `(.L_x_12) ;  /* 0x00000000004c0947 */ /* 0x000fea0003800000 */
[----:B-1----:R-:W1:Y:S01]  /*0940*/  S2UR UR5, SR_CgaCtaId ;  /* 0x00000000000579c3 */ /* 0x002e620000008800 */
[----:B------:R-:W-:Y:S01]  /*0950*/  UMOV UR9, 0x100 ;  /* 0x0000010000097882 */ /* 0x000fe20000000000 */
[----:B------:R-:W-:Y:S01]  /*0960*/  UMOV UR7, 0x400 ;  /* 0x0000040000077882 */ /* 0x000fe20000000000 */
[----:B------:R-:W-:Y:S01]  /*0970*/  USEL UR9, UR9, 0xe0, UP2 ;  /* 0x000000e009097887 */ /* 0x000fe20009000000 */
[----:B------:R-:W-:Y:S01]  /*0980*/  UMOV UR4, 0x1 ;  /* 0x0000000100047882 */ /* 0x000fe20000000000 */
[----:B------:R-:W-:Y:S01]  /*0990*/  ELECT P0, URZ, PT ;  /* 0x0000000000ff782f */ /* 0x000fe20003800000 */
[----:B------:R-:W-:-:S04]  /*09a0*/  UIADD3 UR10, UPT, UPT, -UR4, 0x100000, URZ ;  /* 0x00100000040a7890 */ /* 0x000fc8000fffe1ff */
[----:B------:R-:W-:Y:S02]  /*09b0*/  USHF.L.U32 UR11, UR10, 0xb, URZ ;  /* 0x0000000b0a0b7899 */ /* 0x000fe400080006ff */
[----:B------:R-:W-:Y:S02]  /*09c0*/  USHF.L.U32 UR10, UR10, 0x1, URZ ;  /* 0x000000010a0a7899 */ /* 0x000fe400080006ff */
[----:B------:R-:W-:-:S04]  /*09d0*/  UIADD3 UR12, UPT, UPT, -UR9, 0x100000, URZ ;  /* 0x00100000090c7890 */ /* 0x000fc8000fffe1ff */
[----:B------:R-:W-:Y:S02]  /*09e0*/  USHF.L.U32 UR13, UR12, 0xb, URZ ;  /* 0x0000000b0c0d7899 */ /* 0x000fe400080006ff */
[----:B------:R-:W-:Y:S02]  /*09f0*/  USHF.L.U32 UR12, UR12, 0x1, URZ ;  /* 0x000000010c0c7899 */ /* 0x000fe400080006ff */
[----:B-1----:R-:W-:Y:S01]  /*0a00*/  ULEA UR5, UR5, UR7, 0x18 ;  /* 0x0000000705057291 */ /* 0x002fe2000f8ec0ff */
[----:B------:R-:W1:Y:S11]  /*0a10*/  FENCE.VIEW.ASYNC.S ;  /* 0x00000000000073c6 */ /* 0x000e760000000000 */
[----:B-1----:R2:W1:Y:S01]  /*0a20*/  SYNCS.EXCH.64 URZ, [UR5+0xa0], UR10 ;  /* 0x0000a00a05ff75b2 */ /* 0x0024620008000100 */
[----:B------:R2:W1:Y:S01]  /*0a30*/  SYNCS.EXCH.64 URZ, [UR5+0xb0], UR12 ;  /* 0x0000b00c05ff75b2 */ /* 0x0004620008000100 */
[----:B------:R2:W1:Y:S01]  /*0a40*/  SYNCS.EXCH.64 URZ, [UR5+0xa8], UR10 ;  /* 0x0000a80a05ff75b2 */ /* 0x0004620008000100 */
[----:B------:R2:W1:Y:S02]  /*0a50*/  SYNCS.EXCH.64 URZ, [UR5+0xb8], UR12 ;  /* 0x0000b80c05ff75b2 */ /* 0x0004640008000100 */
[----:B--2---:R-:W-:Y:S01]  /*0a60*/  NOP ;  /* 0x0000000000007918 */ /* 0x004fe20000000000 */
.L_x_12:
        /* <DEDUP_REMOVED lines=22> */
[----:B------:R2:W1:Y:S01]  /*0bd0*/  SYNCS.EXCH.64 URZ, [UR7+0xf0], UR4 ;  /* 0x0000f00407ff75b2 */ /* 0x0004620008000100 */
[----:B------:R2:W1:Y:S01]  /*0be0*/  SYNCS.EXCH.64 URZ, [UR7+0xd8], UR10 ;  /* 0x0000d80a07ff75b2 */ /* 0x0004620008000100 */
[----:B------:R2:W1:Y:S02]  /*0bf0*/  SYNCS.EXCH.64 URZ, [UR7+0xf8], UR4 ;  /* 0x0000f80407ff75b2 */ /* 0x0004640008000100 */
[----:B--2---:R-:W-:Y:S01]  /*0c00*/  NOP ;  /* 0x0000000000007918 */ /* 0x004fe20000000000 */
.L_x_13:
        /* <DEDUP_REMOVED lines=18> */
.L_x_14:
[----:B-1----:R-:W1:Y:S01]  /*0d30*/  S2UR UR5, SR_CTAID.X ;  /* 0x00000000000579c3 */ /* 0x002e620000002500 */
[----:B------:R-:W-:-:S05]  /*0d40*/  CS2R.32 R59, SR_CgaSize ;  /* 0x00000000003b7805 */ /* 0x000fca0000008a00 */
[----:B------:R-:W-:-:S05]  /*0d50*/  IMAD R59, R59, -0xa0, RZ ;  /* 0xffffff603b3b7824 */ /* 0x000fca00078e02ff */
[----:B------:R-:W-:-:S14]  /*0d60*/  R2UR UR9, R59 ;  /* 0x000000003b0972ca */ /* 0x000fdc00000e0000 */
[----:B------:R-:W2:Y:S01]  /*0d70*/  LDCU UR9, c[0x0][UR9+0x2b0] ;  /* 0x00005600090977ac */ /* 0x000ea20008000800 */
[----:B------:R-:W-:Y:S01]  /*0d80*/  NOP ;  /* 0x0000000000007918 */ /* 0x000fe20000000000 */
[----:B------:R-:W-:-:S05]  /*0d90*/  CS2R.32 R59, SR_CgaSize ;  /* 0x00000000003b7805 */ /* 0x000fca0000008a00 */
[----:B------:R-:W-:-:S05]  /*0da0*/  IMAD R59, R59, -0xa0, RZ ;  /* 0xffffff603b3b7824 */ /* 0x000fca00078e02ff */
[----:B------:R-:W-:-:S14]  /*0db0*/  R2UR UR7, R59 ;  /* 0x000000003b0772ca */ /* 0x000fdc00000e0000 */
[----:B------:R-:W3:Y:S01]  /*0dc0*/  LDCU UR7, c[0x0][UR7+0x2b4] ;  /* 0x00005680070777ac */ /* 0x000ee20008000800 */
[----:B------:R-:W4:Y:S08]  /*0dd0*/  S2UR UR4, SR_CTAID.Y ;  /* 0x00000000000479c3 */ /* 0x000f300000002600 */
[----:B------:R-:W3:Y:S01]  /*0de0*/  LDC R10, c[0x0][0xb24] ;  /* 0x0002c900ff0a7b82 */ /* 0x000ee20000000800 */
[----:B-1----:R-:W-:-:S02]  /*0df0*/  I2FP.F32.U32 R59, UR5 ;  /* 0x00000005003b7c45 */ /* 0x002fc40008201000 */
[----:B------:R-:W-:-:S05]  /*0e00*/  CS2R.32 R3, SR_CgaSize ;  /* 0x0000000000037805 */ /* 0x000fca0000008a00 */
[----:B------:R-:W-:-:S06]  /*0e10*/  IMAD R3, R3, -0xa0, RZ ;  /* 0xffffff6003037824 */ /* 0x000fcc00078e02ff */
[----:B------:R-:W1:Y:S01]  /*0e20*/  LDC R3, c[0x0][R3+0x2a0] ;  /* 0x0000a80003037b82 */ /* 0x000e620000000800 */
[----:B------:R-:W-:Y:S01]  /*0e30*/  MOV R21, UR5 ;  /* 0x0000000500157c02 */ /* 0x000fe20008000f00 */
[----:B--2---:R-:W-:Y:S01]  /*0e40*/  FMUL R59, R59, UR9 ;  /* 0x000000093b3b7c20 */ /* 0x004fe20008400000 */
[----:B----4-:R-:W-:Y:S02]  /*0e50*/  I2FP.F32.U32 R58, UR4 ;  /* 0x00000004003a7c45 */ /* 0x010fe40008201000 */
[----:B------:R-:W-:-:S05]  /*0e60*/  CS2R.32 R2, SR_CgaSize ;  /* 0x0000000000027805 */ /* 0x000fca0000008a00 */
[----:B------:R-:W-:-:S06]  /*0e70*/  IMAD R2, R2, -0xa0, RZ ;  /* 0xffffff6002027824 */ /* 0x000fcc00078e02ff */
[----:B------:R-:W2:Y:S01]  /*0e80*/  LDC R2, c[0x0][R2+0x2a4] ;  /* 0x0000a90002027b82 */ /* 0x000ea20000000800 */
[----:B------:R-:W-:Y:S01]  /*0e90*/  MOV R20, UR4 ;  /* 0x0000000400147c02 */ /* 0x000fe20008000f00 */
[----:B------:R-:W4:Y:S01]  /*0ea0*/  F2I.U32.TRUNC.NTZ R59, R59 ;  /* 0x0000003b003b7305 */ /* 0x000f22000020f000 */
[----:B---3--:R-:W-:-:S05]  /*0eb0*/  FMUL R58, R58, UR7 ;  /* 0x000000073a3a7c20 */ /* 0x008fca0008400000 */
[----:B------:R-:W-:Y:S01]  /*0ec0*/  BAR.SYNC.DEFER_BLOCKING 0x0 ;  /* 0x0000000000007b1d */ /* 0x000fe20000010000 */
[----:B------:R-:W-:-:S05]  /*0ed0*/  ISETP.GE.AND P0, PT, R10, 0x1, PT ;  /* 0x000000010a00780c */ /* 0x000fca0003f06270 */
[----:B------:R-:W3:Y:S02]  /*0ee0*/  F2I.U32.TRUNC.NTZ R58, R58 ;  /* 0x0000003a003a7305 */ /* 0x000ee4000020f000 */
[----:B------:R-:W2:Y:S01]  /*0ef0*/  S2UR UR36, SR_CTAID.Z ;  /* 0x00000000002479c3 */ /* 0x000ea20000002700 */
[----:B----4-:R-:W-:-:S05]  /*0f00*/  IADD3 R59, PT, PT, -R59, RZ, RZ ;  /* 0x000000ff3b3b7210 */ /* 0x010fca0007ffe1ff */
[----:B-1----:R-:W-:Y:S01]  /*0f10*/  IMAD R59, R3, R59, UR5 ;  /* 0x00000005033b7e24 */ /* 0x002fe2000f8e023b */
[----:B---3--:R-:W-:-:S05]  /*0f20*/  IADD3 R58, PT, PT, -R58, RZ, RZ ;  /* 0x000000ff3a3a7210 */ /* 0x008fca0007ffe1ff */
[----:B--2---:R-:W-:Y:S01]  /*0f30*/  IMAD R58, R2, R58, UR4 ;  /* 0x00000004023a7e24 */ /* 0x004fe2000f8e023a */
[----:B------:R-:W-:Y:S06]  /*0f40*/  @!P0 BRA `(.L_x_15) ;  /* 0x0000000000b88947 */ /* 0x000fec0003800000 */
[----:B------:R-:W1:Y:S01]  /*0f50*/  LDC.64 R4, c[0x0][0xb18] ;  /* 0x0002c600ff047b82 */ /* 0x000e620000000a00 */
[----:B------:R-:W-:-:S07]  /*0f60*/  ISETP.NE.AND P0, PT, R10, 0x1, PT ;  /* 0x000000010a00780c */ /* 0x000fce0003f05270 */
[----:B------:R-:W2:Y:S08]  /*0f70*/  LDC R9, c[0x0][0xb0c] ;  /* 0x0002c300ff097b82 */ /* 0x000eb00000000800 */
[----:B------:R-:W3:Y:S08]  /*0f80*/  LDC R12, c[0x0][0x370] ;  /* 0x0000dc00ff0c7b82 */ /* 0x000ef00000000800 */
[----:B------:R-:W4:Y:S01]  /*0f90*/  LDC R11, c[0x0][0x374] ;  /* 0x0000dd00ff0b7b82 */ /* 0x000f220000000800 */
[----:B-1----:R-:W-:-:S07]  /*0fa0*/  ISETP.NE.AND P1, PT, R4, 0x1, PT ;  /* 0x000000010400780c */ /* 0x002fce0003f25270 */
[----:B------:R-:W3:Y:S01]  /*0fb0*/  LDC.64 R6, c[0x0][0xb10] ;  /* 0x0002c400ff067b82 */ /* 0x000ee20000000a00 */
[----:B--2---:R-:W-:-:S07]  /*0fc0*/  ISETP.NE.AND P2, PT, R9, 0x1, PT ;  /* 0x000000010900780c */ /* 0x004fce0003f45270 */
[----:B------:R-:W1:Y:S08]  /*0fd0*/  LDC R8, c[0x0][0xb20] ;  /* 0x0002c800ff087b82 */ /* 0x000e700000000800 */
[----:B------:R-:W2:Y:S01]  /*0fe0*/  LDC.64 R2, c[0x0][0xb28] ;  /* 0x0002ca00ff027b82 */ /* 0x000ea20000000a00 */
[----:B----4-:R-:W-:-:S04]  /*0ff0*/  IMAD.HI.U32 R13, R11, R5, RZ ;  /* 0x000000050b0d7227 */ /* 0x010fc800078e00ff */
[----:B------:R-:W-:-:S04]  /*1000*/  IMAD.HI.U32 R5, R20, R5, RZ ;  /* 0x0000000514057227 */ /* 0x000fc800078e00ff */
[----:B---3--:R-:W-:-:S05]  /*1010*/  IMAD.HI.U32 R14, R12, R6, RZ ;  /* 0x000000060c0e7227 */ /* 0x008fca00078e00ff */
[-C--:B------:R-:W-:Y:S01]  /*1020*/  @P2 SHF.R.U32.HI R12, RZ, R7.reuse, R14 ;  /* 0x00000007ff0c2219 */ /* 0x080fe2000001160e */
[----:B------:R-:W-:Y:S01]  /*1030*/  IMAD.HI.U32 R14, R21, R6, RZ ;  /* 0x00000006150e7227 */ /* 0x000fe200078e00ff */
[-C--:B-1----:R-:W-:Y:S02]  /*1040*/  @P1 SHF.R.U32.HI R11, RZ, R8.reuse, R13 ;  /* 0x00000008ff0b1219 */ /* 0x082fe4000001160d */
[----:B------:R-:W-:Y:S02]  /*1050*/  SHF.R.U32.HI R5, RZ, R8, R5 ;  /* 0x00000008ff057219 */ /* 0x000fe40000011605 */
[----:B------:R-:W-:Y:S02]  /*1060*/  SHF.R.U32.HI R14, RZ, R7, R14 ;  /* 0x00000007ff0e7219 */ /* 0x000fe4000001160e */
[----:B------:R-:W-:Y:S01]  /*1070*/  SEL R5, R20, R5, !P1 ;  /* 0x0000000514057207 */ /* 0x000fe20004800000 */
[----:B--2---:R-:W-:Y:S01]  /*1080*/  IMAD.HI.U32 R13, R11, R2, RZ ;  /* 0x000000020b0d7227 */ /* 0x004fe200078e00ff */
[----:B------:R-:W-:-:S03]  /*1090*/  SEL R14, R21, R14, !P2 ;  /* 0x0000000e150e7207 */ /* 0x000fc60005000000 */
[----:B------:R-:W-:Y:S01]  /*10a0*/  IMAD.HI.U32 R6, R12, R2, RZ ;  /* 0x000000020c067227 */ /* 0x000fe200078e00ff */
[----:B------:R-:W-:-:S04]  /*10b0*/  @P0 SHF.R.U32.HI R11, RZ, R3, R13 ;  /* 0x00000003ff0b0219 */ /* 0x000fc8000001160d */
[----:B------:R-:W-:Y:S01]  /*10c0*/  @P0 SHF.R.U32.HI R12, RZ, R3, R6 ;  /* 0x00000003ff0c0219 */ /* 0x000fe20000011606 */
[----:B------:R-:W-:-:S04]  /*10d0*/  IMAD R11, R11, R10, RZ ;  /* 0x0000000a0b0b7224 */ /* 0x000fc800078e02ff */
[----:B------:R-:W-:Y:S01]  /*10e0*/  IMAD R6, R12, R10, RZ ;  /* 0x0000000a0c067224 */ /* 0x000fe200078e02ff */
[----:B------:R-:W-:-:S04]  /*10f0*/  ISETP.GE.AND P1, PT, R5, R11, PT ;  /* 0x0000000b0500720c */ /* 0x000fc80003f26270 */
[----:B------:R-:W-:Y:S01]  /*1100*/  ISETP.GE.OR P1, PT, R14, R6, P1 ;  /* 0x000000060e00720c */ /* 0x000fe20000f26670 */
[----:B------:R-:W-:-:S05]  /*1110*/  IMAD.HI.U32 R6, R5, R2, RZ ;  /* 0x0000000205067227 */ /* 0x000fca00078e00ff */
[----:B------:R-:W-:-:S04]  /*1120*/  SHF.R.U32.HI R6, RZ, R3, R6 ;  /* 0x00000003ff067219 */ /* 0x000fc80000011606 */
[----:B------:R-:W-:-:S03]  /*1130*/  SEL R6, R5, R6, !P0 ;  /* 0x0000000605067207 */ /* 0x000fc60004000000 */
[----:B------:R-:W-:Y:S01]  /*1140*/  @!P1 IMAD.HI.U32 R7, R14, R2, RZ ;  /* 0x000000020e079227 */ /* 0x000fe200078e00ff */
[----:B------:R-:W-:-:S04]  /*1150*/  IADD3 R2, PT, PT, -R6, RZ, RZ ;  /* 0x000000ff06027210 */ /* 0x000fc80007ffe1ff */
[----:B------:R-:W-:Y:S01]  /*1160*/  @!P1 SHF.R.U32.HI R3, RZ, R3, R7 ;  /* 0x00000003ff039219 */ /* 0x000fe20000011607 */
[----:B------:R-:W-:Y:S01]  /*1170*/  IMAD R2, R10, R2, R5 ;  /* 0x000000020a027224 */ /* 0x000fe200078e0205 */
[----:B------:R-:W-:Y:S02]  /*1180*/  IADD3 R7, PT, PT, -R5, RZ, RZ ;  /* 0x000000ff05077210 */ /* 0x000fe40007ffe1ff */
[----:B------:R-:W-:-:S03]  /*1190*/  @!P1 SEL R3, R14, R3, !P0 ;  /* 0x000000030e039207 */ /* 0x000fc60004000000 */
[----:B------:R-:W-:Y:S02]  /*11a0*/  IMAD R7, R4, R7, R20 ;  /* 0x0000000704077224 */ /* 0x000fe400078e0214 */
[--C-:B------:R-:W-:Y:S02]  /*11b0*/  @!P1 IMAD.IADD R6, R6, 0x1, -R3.reuse ;  /* 0x0000000106069824 */ /* 0x100fe400078e0a03 */
[----:B------:R-:W-:Y:S01]  /*11c0*/  @!P1 IMAD R3, R2, R12, R3 ;  /* 0x0000000c02039224 */ /* 0x000fe200078e0203 */
[----:B------:R-:W-:Y:S01]  /*11d0*/  IADD3 R2, PT, PT, -R14, RZ, RZ ;  /* 0x000000ff0e027210 */ /* 0x000fe20007ffe1ff */
[----:B------:R-:W-:Y:S02]  /*11e0*/  @!P1 IMAD R5, R6, R10, R14 ;  /* 0x0000000a06059224 */ /* 0x000fe400078e020e */
[----:B------:R-:W-:Y:S02]  /*11f0*/  @!P1 IMAD.MOV.U32 R14, RZ, RZ, R3 ;  /* 0x000000ffff0e9224 */ /* 0x000fe400078e0003 */
[----:B------:R-:W-:-:S02]  /*1200*/  IMAD R2, R9, R2, R21 ;  /* 0x0000000209027224 */ /* 0x000fc400078e0215 */
[----:B------:R-:W-:Y:S02]  /*1210*/  IMAD R20, R5, R4, R7 ;  /* 0x0000000405147224 */ /* 0x000fe400078e0207 */
[----:B------:R-:W-:Y:S02]  /*1220*/  IMAD R21, R14, R9, R2 ;  /* 0x000000090e157224 */ /* 0x000fe400078e0202 */
.L_x_15:
[----:B------:R-:W1:Y:S01]  /*1230*/  LDCU UR4, c[0x0][0xb30] ;  /* 0x00016600ff0477ac */ /* 0x000e620008000800 */
[----:B------:R-:W2:Y:S08]  /*1240*/  S2UR UR37, SR_CgaCtaId ;  /* 0x00000000002579c3 */ /* 0x000eb00000008800 */
[----:B------:R-:W3:Y:S01]  /*1250*/  LDC R26, c[0x0][0xb24] ;  /* 0x0002c900ff1a7b82 */ /* 0x000ee20000000800 */
[----:B-1----:R-:W-:-:S09]  /*1260*/  UISETP.NE.AND UP1, UPT, UR4, 0x1, UPT ;  /* 0x000000010400788c */ /* 0x002fd2000bf25270 */
[----:B--2---:R-:W-:Y:S05]  /*1270*/  BRA.U UP1, `(.L_x_16) ;  /* 0x0000000101407547 */ /* 0x004fea000b800000 */
[----:B------:R-:W1:Y:S08]  /*1280*/  LDC.64 R4, c[0x0][0xb10] ;  /* 0x0002c400ff047b82 */ /* 0x000e700000000a00 */
[----:B------:R-:W2:Y:S08]  /*1290*/  LDC.64 R2, c[0x0][0xb18] ;  /* 0x0002c600ff027b82 */ /* 0x000eb00000000a00 */
[----:B------:R-:W4:Y:S08]  /*12a0*/  LDC R6, c[0x0][0xb20] ;  /* 0x0002c800ff067b82 */ /* 0x000f300000000800 */
[----:B------:R-:W3:Y:S01]  /*12b0*/  LDC R7, c[0x0][0xb0c] ;  /* 0x0002c300ff077b82 */ /* 0x000ee20000000800 */
[----:B-1----:R-:W-:-:S05]  /*12c0*/  IMAD.HI.U32 R4, R21, R4, RZ ;  /* 0x0000000415047227 */ /* 0x002fca00078e00ff */
[----:B------:R-:W-:Y:S01]  /*12d0*/  SHF.R.U32.HI R4, RZ, R5, R4 ;  /* 0x00000005ff047219 */ /* 0x000fe20000011604 */
[----:B--2---:R-:W-:Y:S01]  /*12e0*/  IMAD.HI.U32 R3, R20, R3, RZ ;  /* 0x0000000314037227 */ /* 0x004fe200078e00ff */
[----:B------:R-:W-:-:S04]  /*12f0*/  ISETP.NE.AND P0, PT, R2, 0x1, PT ;  /* 0x000000010200780c */ /* 0x000fc80003f05270 */
[----:B----4-:R-:W-:-:S04]  /*1300*/  SHF.R.U32.HI R3, RZ, R6, R3 ;  /* 0x00000006ff037219 */ /* 0x010fc80000011603 */
[----:B------:R-:W-:Y:S02]  /*1310*/  SEL R3, R20, R3, !P0 ;  /* 0x0000000314037207 */ /* 0x000fe40004000000 */
[----:B---3--:R-:W-:-:S04]  /*1320*/  ISETP.NE.AND P1, PT, R7, 0x1, PT ;  /* 0x000000010700780c */ /* 0x008fc80003f25270 */
[----:B------:R-:W-:-:S05]  /*1330*/  SEL R4, R21, R4, !P1 ;  /* 0x0000000415047207 */ /* 0x000fca0004800000 */
[----:B------:R-:W-:Y:S02]  /*1340*/  IMAD.IADD R5, R3, 0x1, -R4 ;  /* 0x0000000103057824 */ /* 0x000fe400078e0a04 */
[----:B------:R-:W-:Y:S02]  /*1350*/  IMAD.IADD R3, R4, 0x1, -R3 ;  /* 0x0000000104037824 */ /* 0x000fe400078e0a03 */
[----:B------:R-:W-:Y:S02]  /*1360*/  IMAD R21, R5, R7, R21 ;  /* 0x0000000705157224 */ /* 0x000fe400078e0215 */
[----:B------:R-:W-:-:S07]  /*1370*/  IMAD R20, R3, R2, R20 ;  /* 0x0000000203147224 */ /* 0x000fce00078e0214 */
.L_x_16:
[----:B------:R-:W-:Y:S01]  /*1380*/  BAR.SYNC.DEFER_BLOCKING 0x0 ;  /* 0x0000000000007b1d */ /* 0x000fe20000010000 */
[----:B------:R-:W-:Y:S01]  /*1390*/  UISETP.NE.AND UP1, UPT, UR8, 0x2, UPT ;  /* 0x000000020800788c */ /* 0x000fe2000bf25270 */
[----:B------:R-:W-:Y:S02]  /*13a0*/  ISETP.NE.OR P5, PT, R0, 0x2, !P5 ;  /* 0x000000020000780c */ /* 0x000fe40006fa5670 */
[----:B------:R-:W-:-:S06]  /*13b0*/  LOP3.LUT R2, R70, 0x1f, RZ, 0xc0, !PT ;  /* 0x0000001f46027812 */ /* 0x000fcc00078ec0ff */
[----:B------:R-:W-:Y:S05]  /*13c0*/  BRA.U UP1, `(.L_x_17) ;  /* 0x00000011019c7547 */ /* 0x000fea000b800000 */
[----:B------:R-:W1:Y:S01]  /*13d0*/  LDCU UR13, c[0x0][0x38c] ;  /* 0x00007180ff0d77ac */ /* 0x000e620008000800 */
[----:B------:R-:W2:Y:S01]  /*13e0*/  LDC R8, c[0x0][0x370] ;  /* 0x0000dc00ff087b82 */ /* 0x000ea20000000800 */
[----:B------:R-:W-:Y:S01]  /*13f0*/  PLOP3.LUT P1, PT, PT, PT, UP2, 0x80, 0x8 ;  /* 0x000000000008781c */ /* 0x000fe20003f2f028 */
[----:B------:R-:W-:Y:S01]  /*1400*/  IMAD.MOV.U32 R15, RZ, RZ, 0x1 ;  /* 0x00000001ff0f7424 */ /* 0x000fe200078e00ff */
[----:B------:R-:W-:Y:S01]  /*1410*/  ISETP.EQ.OR P4, PT, R2, RZ, P5 ;  /* 0x000000ff0200720c */ /* 0x000fe20002f82670 */
[----:B------:R-:W-:Y:S01]  /*1420*/  IMAD.MOV.U32 R14, RZ, RZ, RZ ;  /* 0x000000ffff0e7224 */ /* 0x000fe200078e00ff */
[----:B------:R-:W-:Y:S02]  /*1430*/  PLOP3.LUT P1, PT, P1, PT, PT, 0x8, 0x80 ;  /* 0x000000000080781c */ /* 0x000fe40000f2e170 */
[----:B------:R-:W-:Y:S01]  /*1440*/  CS2R R12, SRZ ;  /* 0x00000000000c7805 */ /* 0x000fe2000001ff00 */
[----:B------:R-:W-:Y:S01]  /*1450*/  IMAD.MOV.U32 R11, RZ, RZ, 0x1 ;  /* 0x00000001ff0b7424 */ /* 0x000fe200078e00ff */
[----:B------:R-:W4:Y:S01]  /*1460*/  LDC R0, c[0x0][0x374] ;  /* 0x0000dd00ff007b82 */ /* 0x000f220000000800 */
[----:B------:R-:W2:Y:S01]  /*1470*/  LDCU.64 UR22, c[0x0][0x348] ;  /* 0x00006900ff1677ac */ /* 0x000ea20008000a00 */
[----:B------:R-:W-:Y:S01]  /*1480*/  UMOV UR6, URZ ;  /* 0x000000ff00067c82 */ /* 0x000fe20008000000 */
[----:B-1----:R-:W-:-:S04]  /*1490*/  UIADD3 UR5, UPT, UPT, UR13, 0x7f, URZ ;  /* 0x0000007f0d057890 */ /* 0x002fc8000fffe0ff */
[----:B------:R-:W-:-:S04]  /*14a0*/  USHF.R.S32.HI UR4, URZ, 0x1f, UR5 ;  /* 0x0000001fff047899 */ /* 0x000fc80008011405 */
[----:B------:R-:W-:-:S04]  /*14b0*/  ULEA.HI UR4, UR4, UR5, URZ, 0x7 ;  /* 0x0000000504047291 */ /* 0x000fc8000f8f38ff */
[----:B------:R-:W-:Y:S02]  /*14c0*/  USHF.R.S32.HI UR15, URZ, 0x7, UR4 ;  /* 0x00000007ff0f7899 */ /* 0x000fe40008011404 */
[----:B------:R-:W-:Y:S02]  /*14d0*/  UIADD3 UR4, UPT, UPT, UR13, -0x1, URZ ;  /* 0xffffffff0d047890 */ /* 0x000fe4000fffe0ff */
[----:B------:R-:W-:Y:S02]  /*14e0*/  UISETP.LT.U32.AND UP0, UPT, UR15, 0x6, UPT ;  /* 0x000000060f00788c */ /* 0x000fe4000bf01070 */
[----:B------:R-:W-:Y:S02]  /*14f0*/  UISETP.GE.U32.AND UP1, UPT, UR4, -0xff, UPT ;  /* 0xffffff010400788c */ /* 0x000fe4000bf26070 */
[----:B------:R-:W-:Y:S02]  /*1500*/  USEL UR14, UR15, 0x6, UP0 ;  /* 0x000000060f0e7887 */ /* 0x000fe40008000000 */
[----:B------:R-:W-:-:S02]  /*1510*/  UIADD3 UR13, UPT, UPT, UR13, 0xfe, URZ ;  /* 0x000000fe0d0d7890 */ /* 0x000fc4000fffe0ff */
[----:B------:R-:W-:Y:S02]  /*1520*/  UIADD3 UR5, UPT, UPT, UR14, -0x1, URZ ;  /* 0xffffffff0e057890 */ /* 0x000fe4000fffe0ff */
[----:B------:R-:W-:-:S03]  /*1530*/  UIADD3 UR7, UPT, UPT, UR15, -UR14, URZ ;  /* 0x8000000e0f077290 */ /* 0x000fc6000fffe0ff */
[----:B------:R-:W-:-:S04]  /*1540*/  @UP1 UIADD3 UR5, UPT, UPT, UR14, URZ, URZ ;  /* 0x000000ff0e051290 */ /* 0x000fc8000fffe0ff */
[----:B--2---:R-:W-:-:S12]  /*1550*/  UIADD3 UR5, UPT, UPT, UR5, 0x1, URZ ;  /* 0x0000000105057890 */ /* 0x004fd8000fffe0ff */
.L_x_35:
[----:B------:R-:W-:Y:S01]  /*1560*/  UISETP.NE.AND UP0, UPT, UR37, URZ, UPT ;  /* 0x000000ff2500728c */ /* 0x000fe2000bf05270 */
[----:B------:R-:W1:Y:S08]  /*1570*/  S2UR UR37, SR_CgaCtaId ;  /* 0x00000000002579c3 */ /* 0x000e700000008800 */
[----:B------:R-:W-:Y:S05]  /*1580*/  BRA.U UP0, `(.L_x_18) ;  /* 0x0000000100347547 */ /* 0x000fea000b800000 */
[----:B------:R-:W2:Y:S01]  /*1590*/  S2R R2, SR_CgaCtaId ;  /* 0x0000000000027919 */ /* 0x000ea20000008800 */
[----:B------:R-:W-:-:S04]  /*15a0*/  MOV R3, 0x400 ;  /* 0x0000040000037802 */ /* 0x000fc80000000f00 */
[----:B--2---:R-:W-:Y:S02]  /*15b0*/  LEA R2, R2, R3, 0x18 ;  /* 0x0000000302027211 */ /* 0x004fe400078ec0ff */
[----:B------:R-:W-:-:S03]  /*15c0*/  SHF.L.U32 R3, R11, 0x1f, RZ ;  /* 0x0000001f0b037819 */ /* 0x000fc600000006ff */
[----:B------:R-:W-:-:S04]  /*15d0*/  IMAD R2, R12, 0x8, R2 ;  /* 0x000000080c027824 */ /* 0x000fc800078e0202 */
[----:B------:R-:W2:Y:S02]  /*15e0*/  SYNCS.PHASECHK.TRANS64.TRYWAIT P0, [R2+URZ+0x110], R3 ;  /* 0x00011003020075a7 */ /* 0x000ea400080011ff */
[----:B--2---:R-:W-:Y:S05]  /*15f0*/  @!P0 BRA `(.L_x_19) ;  /* 0x0000005800988947 */ /* 0x004fea0003800000 */
.L_x_117:
[----:B------:R-:W-:Y:S01]  /*1600*/  VIADD R12, R12, 0x1 ;  /* 0x000000010c0c7836 */ /* 0x000fe20000000000 */
[----:B------:R2:W-:Y:S04]  /*1610*/  SYNCS.ARRIVE.TRANS64.A1T0 RZ, [R2+URZ+0x100], RZ ;  /* 0x000100ff02ff79a7 */ /* 0x0005e800081000ff */
[----:B------:R-:W-:-:S04]  /*1620*/  ISETP.NE.AND P0, PT, R12, 0x2, PT ;  /* 0x000000020c00780c */ /* 0x000fc80003f05270 */
[----:B------:R-:W-:Y:S02]  /*1630*/  SEL R12, R12, RZ, P0 ;  /* 0x000000ff0c0c7207 */ /* 0x000fe40000000000 */
[----:B--2---:R-:W-:-:S04]  /*1640*/  SEL R2, RZ, 0x1, P0 ;  /* 0x00000001ff027807 */ /* 0x004fc80000000000 */
[----:B------:R-:W-:-:S07]  /*1650*/  LOP3.LUT R11, R11, R2, RZ, 0x3c, !PT ;  /* 0x000000020b0b7212 */ /* 0x000fce00078e3cff */
.L_x_18:
[----:B------:R-:W-:Y:S01]  /*1660*/  UMOV UR4, 0x400 ;  /* 0x0000040000047882 */ /* 0x000fe20000000000 */
[----:B------:R-:W-:Y:S01]  /*1670*/  SHF.L.U32 R2, R15, 0x1f, RZ ;  /* 0x0000001f0f027819 */ /* 0x000fe200000006ff */
[----:B-1----:R-:W-:Y:S01]  /*1680*/  ULEA UR4, UR37, UR4, 0x18 ;  /* 0x0000000425047291 */ /* 0x002fe2000f8ec0ff */
[----:B------:R-:W-:Y:S01]  /*1690*/  R2UR UR34, R21 ;  /* 0x00000000152272ca */ /* 0x000fe200000e0000 */
[----:B------:R-:W-:Y:S01]  /*16a0*/  UISETP.GE.U32.AND UP0, UPT, UR13, 0xff, UPT ;  /* 0x000000ff0d00788c */ /* 0x000fe2000bf06070 */
[----:B------:R-:W-:Y:S01]  /*16b0*/  R2UR UR10, R20 ;  /* 0x00000000140a72ca */ /* 0x000fe200000e0000 */
[----:B------:R-:W-:Y:S01]  /*16c0*/  ULEA UR8, UR6, UR4, 0x3 ;  /* 0x0000000406087291 */ /* 0x000fe2000f8e18ff */
[----:B------:R-:W-:-:S08]  /*16d0*/  UMOV UR24, URZ ;  /* 0x000000ff00187c82 */ /* 0x000fd00008000000 */
[----:B------:R1:W2:Y:S01]  /*16e0*/  SYNCS.PHASECHK.TRANS64.TRYWAIT P0, [UR8+0x30], R2 ;  /* 0x00003002ff0075a7 */ /* 0x0002a20008001108 */
[----:B------:R-:W-:Y:S02]  /*16f0*/  USHF.L.U32 UR34, UR34, 0x6, URZ ;  /* 0x0000000622227899 */ /* 0x000fe400080006ff */
[----:B------:R-:W-:Y:S01]  /*1700*/  USHF.L.U32 UR10, UR10, 0x6, URZ ;  /* 0x000000060a0a7899 */ /* 0x000fe200080006ff */
[----:B------:R-:W-:Y:S11]  /*1710*/  BRA.U !UP0, `(.L_x_20) ;  /* 0x0000000108a47547 */ /* 0x000ff6000b800000 */
[----:B------:R-:W-:Y:S01]  /*1720*/  UMOV UR16, URZ ;  /* 0x000000ff00107c82 */ /* 0x000fe20008000000 */
[----:B------:R-:W-:-:S05]  /*1730*/  UMOV UR17, UR6 ;  /* 0x0000000600117c82 */ /* 0x000fca0008000000 */
.L_x_25:
[----:B-1----:R-:W-:Y:S01]  /*1740*/  ULEA UR33, UR17, UR4, 0x3 ;  /* 0x0000000411217291 */ /* 0x002fe2000f8e18ff */
[----:B--2---:R-:W-:Y:S01]  /*1750*/  @!P5 MOV R3, 0x8000 ;  /* 0x000080000003d802 */ /* 0x004fe20000000f00 */
[----:B--2---:R-:W-:Y:S10]  /*1760*/  @P0 BRA `(.L_x_21) ;  /* 0x00000000000c0947 */ /* 0x004ff40003800000 */
[----:B------:R-:W-:-:S04]  /*1770*/  SHF.L.U32 R4, R15, 0x1f, RZ ;  /* 0x0000001f0f047819 */ /* 0x000fc800000006ff */
[----:B------:R-:W2:Y:S02]  /*1780*/  SYNCS.PHASECHK.TRANS64.TRYWAIT P0, [UR33+0x30], R4 ;  /* 0x00003004ff0075a7 */ /* 0x000ea40008001121 */
[----:B--2---:R-:W-:Y:S05]  /*1790*/  @!P0 BRA `(.L_x_22) ;  /* 0x0000005800448947 */ /* 0x004fea0003800000 */
.L_x_21:
[----:B------:R2:W-:Y:S01]  /*17a0*/  @!P5 SYNCS.ARRIVE.TRANS64 RZ, [UR33], R3 ;  /* 0x00000003ffffd9a7 */ /* 0x0005e20008000021 */
[----:B------:R-:W-:Y:S04]  /*17b0*/  BSSY.RECONVERGENT B0, `(.L_x_23) ;  /* 0x0000003000007945 */ /* 0x000fe80003800200 */
[----:B------:R-:W-:Y:S05]  /*17c0*/  @P4 BRA `(.L_x_24) ;  /* 0x0000000000044947 */ /* 0x000fea0003800000 */
[----:B------:R-:W-:Y:S05]  /*17d0*/  BPT.TRAP 0x1 ;  /* 0x000000040000795c */ /* 0x000fea0000300000 */
.L_x_24:
[----:B------:R-:W-:Y:S05]  /*17e0*/  BSYNC.RECONVERGENT B0 ;  /* 0x0000000000007941 */ /* 0x000fea0003800200 */
.L_x_23:
[----:B------:R-:W-:Y:S02]  /*17f0*/  UIADD3 UR6, UPT, UPT, UR17, 0x1, URZ ;  /* 0x0000000111067890 */ /* 0x000fe4000fffe0ff */
[----:B------:R-:W-:Y:S02]  /*1800*/  UIADD3 UR26, UP1, UPT, UR22, 0x80, URZ ;  /* 0x00000080161a7890 */ /* 0x000fe4000ff3e0ff */
[----:B------:R-:W-:Y:S02]  /*1810*/  UISETP.NE.AND UP0, UPT, UR6, 0x6, UPT ;  /* 0x000000060600788c */ /* 0x000fe4000bf05270 */
[----:B------:R-:W-:Y:S02]  /*1820*/  USHF.L.U32 UR35, UR16, 0x7, URZ ;  /* 0x0000000710237899 */ /* 0x000fe400080006ff */
[----:B------:R-:W-:Y:S02]  /*1830*/  USEL UR9, URZ, 0x1, UP0 ;  /* 0x00000001ff097887 */ /* 0x000fe40008000000 */
[----:B------:R-:W-:-:S02]  /*1840*/  USEL UR6, UR6, URZ, UP0 ;  /* 0x000000ff06067287 */ /* 0x000fc40008000000 */
[----:B------:R-:W-:Y:S02]  /*1850*/  UIADD3 UR20, UP0, UPT, UR22, 0x180, URZ ;  /* 0x0000018016147890 */ /* 0x000fe4000ff1e0ff */
[----:B------:R-:W-:Y:S01]  /*1860*/  ULEA UR8, UR6, UR4, 0x3 ;  /* 0x0000000406087291 */ /* 0x000fe2000f8e18ff */
[----:B------:R-:W-:Y:S01]  /*1870*/  LOP3.LUT R15, R15, UR9, RZ, 0x3c, !PT ;  /* 0x000000090f0f7c12 */ /* 0x000fe2000f8e3cff */
[----:B------:R-:W-:Y:S02]  /*1880*/  UIADD3.X UR27, UPT, UPT, URZ, UR23, URZ, UP1, !UPT ;  /* 0x00000017ff1b7290 */ /* 0x000fe40008ffe4ff */
[----:B------:R-:W-:Y:S01]  /*1890*/  UIADD3.X UR21, UPT, UPT, URZ, UR23, URZ, UP0, !UPT ;  /* 0x00000017ff157290 */ /* 0x000fe200087fe4ff */
[----:B-1----:R-:W-:Y:S01]  /*18a0*/  SHF.L.U32 R2, R15, 0x1f, RZ ;  /* 0x0000001f0f027819 */ /* 0x002fe200000006ff */
[----:B------:R-:W-:Y:S01]  /*18b0*/  UMOV UR18, 0x0 ;  /* 0x0000000000127882 */ /* 0x000fe20000000000 */
[----:B------:R-:W-:Y:S01]  /*18c0*/  UMOV UR19, 0x10000000 ;  /* 0x1000000000137882 */ /* 0x000fe20000000000 */
[----:B------:R-:W-:Y:S01]  /*18d0*/  UMOV UR12, UR36 ;  /* 0x00000024000c7c82 */ /* 0x000fe20008000000 */
[----:B------:R1:W1:Y:S01]  /*18e0*/  SYNCS.PHASECHK.TRANS64.TRYWAIT P0, [UR8+0x30], R2 ;  /* 0x00003002ff0075a7 */ /* 0x0002620008001108 */
[----:B------:R-:W-:Y:S01]  /*18f0*/  ULEA UR8, UR17, UR4, 0xe ;  /* 0x0000000411087291 */ /* 0x000fe2000f8e70ff */
[----:B------:R-:W-:Y:S01]  /*1900*/  UMOV UR9, UR33 ;  /* 0x0000002100097c82 */ /* 0x000fe20008000000 */
[----:B------:R-:W-:-:S02]  /*1910*/  UMOV UR11, UR35 ;  /* 0x00000023000b7c82 */ /* 0x000fc40008000000 */
[----:B------:R-:W-:Y:S02]  /*1920*/  UIADD3 UR32, UPT, UPT, UR8, 0x3400, URZ ;  /* 0x0000340008207890 */ /* 0x000fe4000fffe0ff */
[----:B------:R-:W-:Y:S02]  /*1930*/  UIADD3 UR8, UPT, UPT, UR8, 0x1b400, URZ ;  /* 0x0001b40008087890 */ /* 0x000fe4000fffe0ff */
[----:B------:R-:W-:Y:S01]  /*1940*/  UIADD3 UR16, UPT, UPT, UR16, 0x1, URZ ;  /* 0x0000000110107890 */ /* 0x000fe2000fffe0ff */
[----:B------:R-:W-:Y:S01]  /*1950*/  UMOV UR24, UR5 ;  /* 0x0000000500187c82 */ /* 0x000fe20008000000 */
[----:B------:R-:W-:Y:S02]  /*1960*/  UMOV UR17, UR6 ;  /* 0x0000000600117c82 */ /* 0x000fe40008000000 */
[----:B------:R-:W-:Y:S01]  /*1970*/  UISETP.NE.AND UP0, UPT, UR16, UR5, UPT ;  /* 0x000000051000728c */ /* 0x000fe2000bf05270 */
[----:B------:R1:W-:Y:S02]  /*1980*/  UTMALDG.3D [UR32], [UR26], desc[UR18] ;  /* 0x000012201a0075b4 */ /* 0x0003e40008011000 */
[----:B------:R1:W-:Y:S06]  /*1990*/  UTMALDG.3D [UR8], [UR20], desc[UR18] ;  /* 0x00001208140075b4 */ /* 0x0003ec0008011000 */
[----:B------:R-:W-:Y:S05]  /*19a0*/  BRA.U UP0, `(.L_x_25) ;  /* 0xfffffffd00647547 */ /* 0x000fea000b83ffff */
.L_x_20:
[----:B-1----:R-:W-:Y:S01]  /*19b0*/  ULEA UR8, UR6, UR4, 0x3 ;  /* 0x0000000406087291 */ /* 0x002fe2000f8e18ff */
[----:B------:R-:W-:Y:S01]  /*19c0*/  SHF.L.U32 R2, R15, 0x1f, RZ ;  /* 0x0000001f0f027819 */ /* 0x000fe200000006ff */
[----:B------:R-:W-:Y:S01]  /*19d0*/  @!P1 SYNCS.ARRIVE.TRANS64.A1T0 RZ, [UR4+0x98], RZ ;  /* 0x000098ffffff99a7 */ /* 0x000fe20008100004 */
[----:B------:R-:W-:-:S06]  /*19e0*/  UISETP.GT.AND UP0, UPT, UR15, UR14, UPT ;  /* 0x0000000e0f00728c */ /* 0x000fcc000bf04270 */
[----:B--2---:R1:W2:Y:S03]  /*19f0*/  SYNCS.PHASECHK.TRANS64.TRYWAIT P0, [UR8+0x30], R2 ;  /* 0x00003002ff0075a7 */ /* 0x0042a60008001108 */
[----:B------:R-:W-:Y:S05]  /*1a00*/  BRA.U !UP0, `(.L_x_26) ;  /* 0x0000000108a87547 */ /* 0x000fea000b800000 */
[----:B------:R-:W-:Y:S01]  /*1a10*/  UIADD3 UR21, UPT, UPT, UR7, UR24, URZ ;  /* 0x0000001807157290 */ /* 0x000fe2000fffe0ff */
[----:B------:R-:W-:-:S11]  /*1a20*/  UMOV UR25, UR6 ;  /* 0x0000000600197c82 */ /* 0x000fd60008000000 */
.L_x_31:
[----:B-1----:R-:W-:Y:S01]  /*1a30*/  ULEA UR17, UR25, UR4, 0x3 ;  /* 0x0000000419117291 */ /* 0x002fe2000f8e18ff */
[----:B--2---:R-:W-:Y:S01]  /*1a40*/  @!P5 MOV R3, 0x8000 ;  /* 0x000080000003d802 */ /* 0x004fe20000000f00 */
[----:B--2---:R-:W-:Y:S10]  /*1a50*/  @P0 BRA `(.L_x_27) ;  /* 0x00000000000c0947 */ /* 0x004ff40003800000 */
[----:B------:R-:W-:-:S04]  /*1a60*/  SHF.L.U32 R4, R15, 0x1f, RZ ;  /* 0x0000001f0f047819 */ /* 0x000fc800000006ff */
[----:B------:R-:W2:Y:S02]  /*1a70*/  SYNCS.PHASECHK.TRANS64.TRYWAIT P0, [UR17+0x30], R4 ;  /* 0x00003004ff0075a7 */ /* 0x000ea40008001111 */
[----:B--2---:R-:W-:Y:S05]  /*1a80*/  @!P0 BRA `(.L_x_28) ;  /* 0x0000005400a08947 */ /* 0x004fea0003800000 */
.L_x_27:
[----:B------:R2:W-:Y:S01]  /*1a90*/  @!P5 SYNCS.ARRIVE.TRANS64 RZ, [UR17], R3 ;  /* 0x00000003ffffd9a7 */ /* 0x0005e20008000011 */
[----:B------:R-:W-:Y:S04]  /*1aa0*/  BSSY.RECONVERGENT B0, `(.L_x_29) ;  /* 0x0000003000007945 */ /* 0x000fe80003800200 */
[----:B------:R-:W-:Y:S05]  /*1ab0*/  @P4 BRA `(.L_x_30) ;  /* 0x0000000000044947 */ /* 0x000fea0003800000 */
[----:B------:R-:W-:Y:S05]  /*1ac0*/  BPT.TRAP 0x1 ;  /* 0x000000040000795c */ /* 0x000fea0000300000 */
.L_x_30:
[----:B------:R-:W-:Y:S05]  /*1ad0*/  BSYNC.RECONVERGENT B0 ;  /* 0x0000000000007941 */ /* 0x000fea0003800200 */
.L_x_29:
        /* <DEDUP_REMOVED lines=20> */
[----:B------:R-:W-:Y:S01]  /*1c20*/  UIADD3 UR8, UPT, UPT, UR8, 0x1b400, URZ ;  /* 0x0001b40008087890 */ /* 0x000fe2000fffe0ff */
[----:B------:R-:W-:Y:S01]  /*1c30*/  UMOV UR9, UR17 ;  /* 0x0000001100097c82 */ /* 0x000fe20008000000 */
[----:B------:R-:W-:Y:S01]  /*1c40*/  UMOV UR11, UR19 ;  /* 0x00000013000b7c82 */ /* 0x000fe20008000000 */
[----:B------:R-:W-:Y:S01]  /*1c50*/  UIADD3 UR24, UPT, UPT, UR24, 0x1, URZ ;  /* 0x0000000118187890 */ /* 0x000fe2000fffe0ff */
[----:B------:R-:W-:-:S03]  /*1c60*/  UMOV UR25, UR6 ;  /* 0x0000000600197c82 */ /* 0x000fc60008000000 */
[----:B------:R1:W-:Y:S01]  /*1c70*/  UTMALDG.3D [UR16], [UR30], desc[UR26] ;  /* 0x00001a101e0075b4 */ /* 0x0003e20008011000 */
[----:B------:R-:W-:Y:S01]  /*1c80*/  UISETP.NE.AND UP0, UPT, UR24, UR21, UPT ;  /* 0x000000151800728c */ /* 0x000fe2000bf05270 */
[----:B------:R1:W-:Y:S08]  /*1c90*/  UTMALDG.3D [UR8], [UR28], desc[UR26] ;  /* 0x00001a081c0075b4 */ /* 0x0003f00008011000 */
[----:B------:R-:W-:Y:S05]  /*1ca0*/  BRA.U UP0, `(.L_x_31) ;  /* 0xfffffffd00607547 */ /* 0x000fea000b83ffff */
.L_x_26:
[C---:B-1----:R-:W-:Y:S01]  /*1cb0*/  LEA R2, R14.reuse, UR4, 0x3 ;  /* 0x000000040e027c11 */ /* 0x042fe2000f8e18ff */
[----:B------:R-:W-:Y:S01]  /*1cc0*/  NOP ;  /* 0x0000000000007918 */ /* 0x000fe20000000000 */
[----:B--2---:R-:W-:Y:S02]  /*1cd0*/  SHF.L.U32 R3, R13, 0x1f, RZ ;  /* 0x0000001f0d037819 */ /* 0x004fe400000006ff */
[----:B------:R-:W-:Y:S02]  /*1ce0*/  LEA R4, R14, UR4, 0x4 ;  /* 0x000000040e047c11 */ /* 0x000fe4000f8e20ff */
[----:B------:R-:W1:Y:S02]  /*1cf0*/  SYNCS.PHASECHK.TRANS64.TRYWAIT P0, [R2+URZ+0xa0], R3 ;  /* 0x0000a003020075a7 */ /* 0x000e6400080011ff */
[----:B-1----:R-:W-:Y:S05]  /*1d00*/  @!P0 BRA `(.L_x_32) ;  /* 0x0000005400188947 */ /* 0x002fea0003800000 */
.L_x_120:
[----:B------:R-:W2:Y:S01]  /*1d10*/  LDS.128 R4, [R4+0x130] ;  /* 0x0001300004047984 */ /* 0x000ea20000000c00 */
[----:B---3--:R-:W-:Y:S01]  /*1d20*/  ISETP.GE.AND P0, PT, R26, 0x1, PT ;  /* 0x000000011a00780c */ /* 0x008fe20003f06270 */
[----:B-1----:R-:W-:Y:S01]  /*1d30*/  VIADD R2, R2, 0xb0 ;  /* 0x000000b002027836 */ /* 0x002fe20000000000 */
[----:B------:R-:W-:Y:S01]  /*1d40*/  @!PT LDS RZ, [RZ] ;  /* 0x00000000fffff984 */ /* 0x000fe20000000800 */
[----:B------:R-:W-:Y:S01]  /*1d50*/  @!PT LDS RZ, [RZ] ;  /* 0x00000000fffff984 */ /* 0x000fe20000000800 */
[----:B------:R-:W-:Y:S01]  /*1d60*/  @!PT LDS RZ, [RZ] ;  /* 0x00000000fffff984 */ /* 0x000fe20000000800 */
[----:B------:R-:W-:Y:S01]  /*1d70*/  @!PT LDS RZ, [RZ] ;  /* 0x00000000fffff984 */ /* 0x000fe20000000800 */
[----:B------:R1:W-:Y:S06]  /*1d80*/  MEMBAR.ALL.CTA ;  /* 0x0000000000007992 */ /* 0x0003ec0000008000 */
[----:B-1----:R-:W1:Y:S01]  /*1d90*/  FENCE.VIEW.ASYNC.S ;  /* 0x00000000000073c6 */ /* 0x002e620000000000 */
[----:B------:R-:W-:-:S04]  /*1da0*/  PRMT R2, RZ, 0x654, R2 ;  /* 0x00000654ff027816 */ /* 0x000fc80000000002 */
[----:B-1----:R1:W-:Y:S01]  /*1db0*/  SYNCS.ARRIVE.TRANS64.RED.A1T0 RZ, [R2+URZ], RZ ;  /* 0x000000ff02ff79a7 */ /* 0x0023e200081004ff */
[----:B--2---:R-:W-:-:S13]  /*1dc0*/  LOP3.LUT P2, RZ, R6, 0x1, RZ, 0xc0, !PT ;  /* 0x0000000106ff7812 */ /* 0x004fda000784c0ff */
[----:B------:R-:W-:Y:S01]  /*1dd0*/  @P2 SHF.R.U32.HI R3, RZ, 0x10, R5 ;  /* 0x00000010ff032819 */ /* 0x000fe20000011605 */
[----:B------:R-:W-:Y:S01]  /*1de0*/  VOTEU.ANY UP0, P2 ;  /* 0x0000000000ff7886 */ /* 0x000fe20001000100 */
[----:B------:R-:W-:Y:S02]  /*1df0*/  @P2 MOV R10, R4 ;  /* 0x00000004000a2202 */ /* 0x000fe40000000f00 */
[----:B------:R-:W-:Y:S02]  /*1e00*/  @P2 R2UR.BROADCAST UR8, R3 ;  /* 0x00000000030822ca */ /* 0x000fe400008e0000 */
[----:B------:R-:W-:-:S11]  /*1e10*/  @P2 LOP3.LUT R9, R5, 0xffff, RZ, 0xc0, !PT ;  /* 0x0000ffff05092812 */ /* 0x000fd600078ec0ff */
[----:B------:R-:W-:Y:S01]  /*1e20*/  @UP0 UMOV UR36, UR8 ;  /* 0x0000000800240c82 */ /* 0x000fe20008000000 */
[----:B-1----:R-:W-:Y:S05]  /*1e30*/  @!P0 BRA `(.L_x_33) ;  /* 0x0000000000b88947 */ /* 0x002fea0003800000 */
[----:B------:R-:W4:Y:S01]  /*1e40*/  LDC.64 R4, c[0x0][0xb18] ;  /* 0x0002c600ff047b82 */ /* 0x000f220000000a00 */
[----:B------:R-:W-:-:S07]  /*1e50*/  ISETP.NE.AND P3, PT, R26, 0x1, PT ;  /* 0x000000011a00780c */ /* 0x000fce0003f65270 */
[----:B------:R-:W1:Y:S08]  /*1e60*/  LDC.64 R6, c[0x0][0xb10] ;  /* 0x0002c400ff067b82 */ /* 0x000e700000000a00 */
[----:B------:R-:W2:Y:S08]  /*1e70*/  LDC R16, c[0x0][0xb20] ;  /* 0x0002c800ff107b82 */ /* 0x000eb00000000800 */
[----:B------:R-:W3:Y:S01]  /*1e80*/  LDC R17, c[0x0][0xb0c] ;  /* 0x0002c300ff117b82 */ /* 0x000ee20000000800 */
[----:B----4-:R-:W-:Y:S01]  /*1e90*/  IMAD.HI.U32 R19, R0, R5, RZ ;  /* 0x0000000500137227 */ /* 0x010fe200078e00ff */
[----:B------:R-:W-:-:S03]  /*1ea0*/  ISETP.NE.AND P0, PT, R4, 0x1, PT ;  /* 0x000000010400780c */ /* 0x000fc60003f05270 */
[----:B------:R-:W-:-:S03]  /*1eb0*/  IMAD.HI.U32 R5, R9, R5, RZ ;  /* 0x0000000509057227 */ /* 0x000fc600078e00ff */
[----:B------:R-:W4:Y:S01]  /*1ec0*/  LDC.64 R2, c[0x0][0xb28] ;  /* 0x0002ca00ff027b82 */ /* 0x000f220000000a00 */
[----:B-1----:R-:W-:-:S04]  /*1ed0*/  IMAD.HI.U32 R20, R8, R6, RZ ;  /* 0x0000000608147227 */ /* 0x002fc800078e00ff */
[----:B------:R-:W-:Y:S01]  /*1ee0*/  IMAD.HI.U32 R21, R10, R6, RZ ;  /* 0x000000060a157227 */ /* 0x000fe200078e00ff */
[----:B------:R-:W-:Y:S02]  /*1ef0*/  SHF.R.U32.HI R20, RZ, R7, R20 ;  /* 0x00000007ff147219 */ /* 0x000fe40000011614 */
[-C--:B--2---:R-:W-:Y:S02]  /*1f00*/  SHF.R.U32.HI R19, RZ, R16.reuse, R19 ;  /* 0x00000010ff137219 */ /* 0x084fe40000011613 */
[----:B------:R-:W-:Y:S02]  /*1f10*/  SHF.R.U32.HI R5, RZ, R16, R5 ;  /* 0x00000010ff057219 */ /* 0x000fe40000011605 */
[----:B------:R-:W-:Y:S02]  /*1f20*/  SEL R19, R0, R19, !P0 ;  /* 0x0000001300137207 */ /* 0x000fe40004000000 */
[----:B------:R-:W-:Y:S02]  /*1f30*/  SHF.R.U32.HI R21, RZ, R7, R21 ;  /* 0x00000007ff157219 */ /* 0x000fe40000011615 */
[----:B---3--:R-:W-:-:S02]  /*1f40*/  ISETP.NE.AND P1, PT, R17, 0x1, PT ;  /* 0x000000011100780c */ /* 0x008fc40003f25270 */
[----:B------:R-:W-:Y:S02]  /*1f50*/  SEL R5, R9, R5, !P0 ;  /* 0x0000000509057207 */ /* 0x000fe40004000000 */
[----:B------:R-:W-:Y:S02]  /*1f60*/  SEL R20, R8, R20, !P1 ;  /* 0x0000001408147207 */ /* 0x000fe40004800000 */
[----:B------:R-:W-:Y:S01]  /*1f70*/  SEL R21, R10, R21, !P1 ;  /* 0x000000150a157207 */ /* 0x000fe20004800000 */
[----:B----4-:R-:W-:-:S04]  /*1f80*/  IMAD.HI.U32 R18, R19, R2, RZ ;  /* 0x0000000213127227 */ /* 0x010fc800078e00ff */
        /* <DEDUP_REMOVED lines=10> */
[----:B------:R-:W-:-:S04]  /*2030*/  @!P0 IMAD.HI.U32 R7, R21, R2, RZ ;  /* 0x0000000215078227 */ /* 0x000fc800078e00ff */
[----:B------:R-:W-:Y:S01]  /*2040*/  IMAD.MOV R2, RZ, RZ, -R6 ;  /* 0x000000ffff027224 */ /* 0x000fe200078e0a06 */
[----:B------:R-:W-:Y:S02]  /*2050*/  @!P0 SHF.R.U32.HI R3, RZ, R3, R7 ;  /* 0x00000003ff038219 */ /* 0x000fe40000011607 */
[----:B------:R-:W-:Y:S01]  /*2060*/  IADD3 R7, PT, PT, -R5, RZ, RZ ;  /* 0x000000ff05077210 */ /* 0x000fe20007ffe1ff */
[----:B------:R-:W-:Y:S01]  /*2070*/  IMAD R2, R26, R2, R5 ;  /* 0x000000021a027224 */ /* 0x000fe200078e0205 */
        /* <DEDUP_REMOVED lines=10> */
.L_x_33:
[----:B------:R-:W1:Y:S02]  /*2120*/  LDCU UR8, c[0x0][0xb30] ;  /* 0x00016600ff0877ac */ /* 0x000e640008000800 */
[----:B-1----:R-:W-:-:S09]  /*2130*/  UISETP.NE.AND UP0, UPT, UR8, 0x1, UPT ;  /* 0x000000010800788c */ /* 0x002fd2000bf05270 */
[----:B------:R-:W-:Y:S05]  /*2140*/  BRA.U UP0, `(.L_x_34) ;  /* 0x0000000100407547 */ /* 0x000fea000b800000 */
[----:B------:R-:W1:Y:S08]  /*2150*/  LDC.64 R4, c[0x0][0xb10] ;  /* 0x0002c400ff047b82 */ /* 0x000e700000000a00 */
[----:B------:R-:W2:Y:S08]  /*2160*/  LDC.64 R2, c[0x0][0xb18] ;  /* 0x0002c600ff027b82 */ /* 0x000eb00000000a00 */
[----:B------:R-:W3:Y:S08]  /*2170*/  LDC R6, c[0x0][0xb20] ;  /* 0x0002c800ff067b82 */ /* 0x000ef00000000800 */
[----:B------:R-:W4:Y:S01]  /*2180*/  LDC R7, c[0x0][0xb0c] ;  /* 0x0002c300ff077b82 */ /* 0x000f220000000800 */
[----:B-1----:R-:W-:-:S05]  /*2190*/  IMAD.HI.U32 R4, R10, R4, RZ ;  /* 0x000000040a047227 */ /* 0x002fca00078e00ff */
[----:B------:R-:W-:Y:S01]  /*21a0*/  SHF.R.U32.HI R4, RZ, R5, R4 ;  /* 0x00000005ff047219 */ /* 0x000fe20000011604 */
[----:B--2---:R-:W-:Y:S01]  /*21b0*/  IMAD.HI.U32 R3, R9, R3, RZ ;  /* 0x0000000309037227 */ /* 0x004fe200078e00ff */
[----:B------:R-:W-:-:S04]  /*21c0*/  ISETP.NE.AND P0, PT, R2, 0x1, PT ;  /* 0x000000010200780c */ /* 0x000fc80003f05270 */
[----:B---3--:R-:W-:-:S04]  /*21d0*/  SHF.R.U32.HI R3, RZ, R6, R3 ;  /* 0x00000006ff037219 */ /* 0x008fc80000011603 */
[----:B------:R-:W-:Y:S02]  /*21e0*/  SEL R3, R9, R3, !P0 ;  /* 0x0000000309037207 */ /* 0x000fe40004000000 */
[----:B----4-:R-:W-:-:S04]  /*21f0*/  ISETP.NE.AND P1, PT, R7, 0x1, PT ;  /* 0x000000010700780c */ /* 0x010fc80003f25270 */
[----:B------:R-:W-:-:S05]  /*2200*/  SEL R4, R10, R4, !P1 ;  /* 0x000000040a047207 */ /* 0x000fca0004800000 */
[----:B------:R-:W-:Y:S02]  /*2210*/  IMAD.IADD R5, R3, 0x1, -R4 ;  /* 0x0000000103057824 */ /* 0x000fe400078e0a04 */
[----:B------:R-:W-:Y:S02]  /*2220*/  IMAD.IADD R3, R4, 0x1, -R3 ;  /* 0x0000000104037824 */ /* 0x000fe400078e0a03 */
[----:B------:R-:W-:Y:S02]  /*2230*/  IMAD R10, R5, R7, R10 ;  /* 0x00000007050a7224 */ /* 0x000fe400078e020a */
[----:B------:R-:W-:-:S07]  /*2240*/  IMAD R9, R3, R2, R9 ;  /* 0x0000000203097224 */ /* 0x000fce00078e0209 */
.L_x_34:
[----:B------:R-:W-:Y:S01]  /*2250*/  VIADD R14, R14, 0x1 ;  /* 0x000000010e0e7836 */ /* 0x000fe20000000000 */
[----:B------:R-:W-:Y:S01]  /*2260*/  PLOP3.LUT P1, PT, PT, PT, PT, 0x80, 0x8 ;  /* 0x000000000008781c */ /* 0x000fe20003f2f070 */
[----:B------:R-:W-:Y:S02]  /*2270*/  IMAD.IADD R21, R10, 0x1, R59 ;  /* 0x000000010a157824 */ /* 0x000fe400078e023b */
[----:B------:R-:W-:Y:S01]  /*2280*/  IMAD.IADD R20, R9, 0x1, R58 ;  /* 0x0000000109147824 */ /* 0x000fe200078e023a */
[----:B------:R-:W-:-:S04]  /*2290*/  ISETP.NE.AND P0, PT, R14, 0x2, PT ;  /* 0x000000020e00780c */ /* 0x000fc80003f05270 */
[----:B------:R-:W-:Y:S02]  /*22a0*/  SEL R2, RZ, 0x1, P0 ;  /* 0x00000001ff027807 */ /* 0x000fe40000000000 */
[----:B------:R-:W-:Y:S02]  /*22b0*/  SEL R14, R14, RZ, P0 ;  /* 0x000000ff0e0e7207 */ /* 0x000fe40000000000 */
[----:B------:R-:W-:Y:S01]  /*22c0*/  LOP3.LUT R13, R13, R2, RZ, 0x3c, !PT ;  /* 0x000000020d0d7212 */ /* 0x000fe200078e3cff */
[----:B------:R-:W-:Y:S06]  /*22d0*/  @P2 BRA `(.L_x_35) ;  /* 0xfffffff000a02947 */ /* 0x000fec000383ffff */
[----:B------:R-:W-:Y:S01]  /*22e0*/  UIADD3 UR4, UPT, UPT, UR4, 0x30, URZ ;  /* 0x0000003004047890 */ /* 0x000fe2000fffe0ff */
[----:B------:R-:W-:-:S03]  /*22f0*/  SHF.L.U32 R2, R15, 0x1f, RZ ;  /* 0x0000001f0f027819 */ /* 0x000fc600000006ff */
[----:B------:R-:W-:-:S09]  /*2300*/  ULEA UR5, UR6, UR4, 0x3 ;  /* 0x0000000406057291 */ /* 0x000fd2000f8e18ff */
[----:B------:R-:W1:Y:S02]  /*2310*/  SYNCS.PHASECHK.TRANS64.TRYWAIT P0, [UR5], R2 ;  /* 0x00000002ff0075a7 */ /* 0x000e640008001105 */
[----:B-1----:R-:W-:Y:S05]  /*2320*/  @!P0 BRA `(.L_x_36) ;  /* 0x0000004c00a48947 */ /* 0x002fea0003800000 */
.L_x_122:
[----:B------:R-:W-:-:S04]  /*2330*/  UIADD3 UR6, UPT, UPT, UR6, 0x1, URZ ;  /* 0x0000000106067890 */ /* 0x000fc8000fffe0ff */
[----:B------:R-:W-:-:S04]  /*2340*/  UISETP.NE.AND UP0, UPT, UR6, 0x6, UPT ;  /* 0x000000060600788c */ /* 0x000fc8000bf05270 */
[----:B------:R-:W-:Y:S02]  /*2350*/  USEL UR7, URZ, 0x1, UP0 ;  /* 0x00000001ff077887 */ /* 0x000fe40008000000 */
[----:B------:R-:W-:-:S04]  /*2360*/  USEL UR6, UR6, URZ, UP0 ;  /* 0x000000ff06067287 */ /* 0x000fc80008000000 */
[----:B------:R-:W-:Y:S01]  /*2370*/  ULEA UR5, UR6, UR4, 0x3 ;  /* 0x0000000406057291 */ /* 0x000fe2000f8e18ff */
[----:B-1----:R-:W-:-:S04]  /*2380*/  LOP3.LUT R2, R15, UR7, RZ, 0x3c, !PT ;  /* 0x000000070f027c12 */ /* 0x002fc8000f8e3cff */
[----:B------:R-:W-:-:S04]  /*2390*/  SHF.L.U32 R3, R2, 0x1f, RZ ;  /* 0x0000001f02037819 */ /* 0x000fc800000006ff */
[----:B------:R-:W1:Y:S02]  /*23a0*/  SYNCS.PHASECHK.TRANS64.TRYWAIT P0, [UR5], R3 ;  /* 0x00000003ff0075a7 */ /* 0x000e640008001105 */
[----:B-1----:R-:W-:Y:S05]  /*23b0*/  @!P0 BRA `(.L_x_37) ;  /* 0x0000004c00988947 */ /* 0x002fea0003800000 */
.L_x_124:
[----:B------:R-:W-:-:S04]  /*23c0*/  UIADD3 UR6, UPT, UPT, UR6, 0x1, URZ ;  /* 0x0000000106067890 */ /* 0x000fc8000fffe0ff */
[----:B------:R-:W-:-:S04]  /*23d0*/  UISETP.NE.AND UP0, UPT, UR6, 0x6, UPT ;  /* 0x000000060600788c */ /* 0x000fc8000bf05270 */
[----:B------:R-:W-:Y:S02]  /*23e0*/  USEL UR7, URZ, 0x1, UP0 ;  /* 0x00000001ff077887 */ /* 0x000fe40008000000 */
[----:B------:R-:W-:-:S04]  /*23f0*/  USEL UR6, UR6, URZ, UP0 ;  /* 0x000000ff06067287 */ /* 0x000fc80008000000 */
[----:B------:R-:W-:Y:S01]  /*2400*/  ULEA UR5, UR6, UR4, 0x3 ;  /* 0x0000000406057291 */ /* 0x000fe2000f8e18ff */
[----:B------:R-:W-:-:S04]  /*2410*/  LOP3.LUT R2, R2, UR7, RZ, 0x3c, !PT ;  /* 0x0000000702027c12 */ /* 0x000fc8000f8e3cff */
[----:B-1----:R-:W-:-:S04]  /*2420*/  SHF.L.U32 R3, R2, 0x1f, RZ ;  /* 0x0000001f02037819 */ /* 0x002fc800000006ff */
[----:B------:R-:W1:Y:S02]  /*2430*/  SYNCS.PHASECHK.TRANS64.TRYWAIT P0, [UR5], R3 ;  /* 0x00000003ff0075a7 */ /* 0x000e640008001105 */
[----:B-1----:R-:W-:Y:S05]  /*2440*/  @!P0 BRA `(.L_x_38) ;  /* 0x0000004c008c8947 */ /* 0x002fea0003800000 */
.L_x_126:
        /* <DEDUP_REMOVED lines=9> */
.L_x_128:
        /* <DEDUP_REMOVED lines=9> */
.L_x_130:
[----:B------:R-:W-:-:S04]  /*2570*/  UIADD3 UR6, UPT, UPT, UR6, 0x1, URZ ;  /* 0x0000000106067890 */ /* 0x000fc8000fffe0ff */
[----:B------:R-:W-:-:S04]  /*2580*/  UISETP.NE.AND UP0, UPT, UR6, 0x6, UPT ;  /* 0x000000060600788c */ /* 0x000fc8000bf05270 */
[----:B------:R-:W-:Y:S02]  /*2590*/  USEL UR5, URZ, 0x1, UP0 ;  /* 0x00000001ff057887 */ /* 0x000fe40008000000 */
[----:B------:R-:W-:-:S04]  /*25a0*/  USEL UR6, UR6, URZ, UP0 ;  /* 0x000000ff06067287 */ /* 0x000fc80008000000 */
[----:B------:R-:W-:Y:S01]  /*25b0*/  ULEA UR6, UR6, UR4, 0x3 ;  /* 0x0000000406067291 */ /* 0x000fe2000f8e18ff */
[----:B------:R-:W-:-:S04]  /*25c0*/  LOP3.LUT R2, R2, UR5, RZ, 0x3c, !PT ;  /* 0x0000000502027c12 */ /* 0x000fc8000f8e3cff */
[----:B------:R-:W-:Y:S01]  /*25d0*/  SHF.L.U32 R2, R2, 0x1f, RZ ;  /* 0x0000001f02027819 */ /* 0x000fe200000006ff */
[----:B-1--4-:R-:W-:-:S07]  /*25e0*/  IMAD.U32 R0, RZ, RZ, UR6 ;  /* 0x00000006ff007e24 */ /* 0x012fce000f8e00ff */
.L_x_41:
[----:B-1----:R1:W2:Y:S02]  /*25f0*/  SYNCS.PHASECHK.TRANS64.TRYWAIT P0, [R0+URZ], R2 ;  /* 0x00000002000075a7 */ /* 0x0022a400080011ff */
[----:B--2---:R-:W-:Y:S05]  /*2600*/  @!P0 NANOSLEEP.SYNCS 0x989680 ;  /* 0x009896800000895d */ /* 0x004fea0003900000 */
[----:B------:R-:W2:Y:S02]  /*2610*/  @!P0 SYNCS.PHASECHK.TRANS64 P0, [R0+URZ], R2 ;  /* 0x00000002000085a7 */ /* 0x000ea400080010ff */
[----:B--2---:R-:W-:Y:S05]  /*2620*/  @P0 EXIT ;  /* 0x000000000000094d */ /* 0x004fea0003800000 */
[----:B------:R-:W-:Y:S05]  /*2630*/  BRA `(.L_x_41) ;  /* 0xfffffffc00ec7947 */ /* 0x000fea000383ffff */
.L_x_17:
[----:B------:R-:W-:-:S04]  /*2640*/  UISETP.NE.AND UP1, UPT, UR37, URZ, UPT ;  /* 0x000000ff2500728c */ /* 0x000fc8000bf25270 */
[----:B------:R-:W-:-:S09]  /*2650*/  UISETP.NE.OR UP1, UPT, UR8, 0x1, UP1 ;  /* 0x000000010800788c */ /* 0x000fd20008f25670 */
[----:B------:R-:W-:Y:S05]  /*2660*/  BRA.U UP1, `(.L_x_42) ;  /* 0x0000000501487547 */ /* 0x000fea000b800000 */
[----:B------:R-:W-:Y:S01]  /*2670*/  ISETP.NE.AND P2, PT, R2, RZ, PT ;  /* 0x000000ff0200720c */ /* 0x000fe20003f45270 */
[----:B------:R-:W-:Y:S01]  /*2680*/  IMAD.MOV.U32 R12, RZ, RZ, 0x1 ;  /* 0x00000001ff0c7424 */ /* 0x000fe200078e00ff */
[----:B------:R-:W-:Y:S02]  /*2690*/  CS2R R10, SRZ ;  /* 0x00000000000a7805 */ /* 0x000fe4000001ff00 */
[----:B------:R-:W-:Y:S01]  /*26a0*/  CS2R R8, SRZ ;  /* 0x0000000000087805 */ /* 0x000fe2000001ff00 */
[----:B------:R-:W-:Y:S01]  /*26b0*/  UMOV UR4, 0x400 ;  /* 0x0000040000047882 */ /* 0x000fe20000000000 */
[----:B------:R-:W-:Y:S01]  /*26c0*/  UMOV UR6, URZ ;  /* 0x000000ff00067c82 */ /* 0x000fe20008000000 */
[----:B------:R-:W-:-:S12]  /*26d0*/  ULEA UR37, UR37, UR4, 0x18 ;  /* 0x0000000425257291 */ /* 0x000fd8000f8ec0ff */
.L_x_46:
[----:B------:R-:W-:Y:S02]  /*26e0*/  LEA R0, R8, UR37, 0x3 ;  /* 0x0000002508007c11 */ /* 0x000fe4000f8e18ff */
[----:B------:R-:W-:-:S03]  /*26f0*/  SHF.L.U32 R4, R9, 0x1f, RZ ;  /* 0x0000001f09047819 */ /* 0x000fc600000006ff */
[----:B------:R-:W-:Y:S01]  /*2700*/  VIADD R5, R0, 0x110 ;  /* 0x0000011000057836 */ /* 0x000fe20000000000 */
[----:B------:R-:W1:Y:S02]  /*2710*/  SYNCS.PHASECHK.TRANS64.TRYWAIT P0, [R0+URZ+0x100], R4 ;  /* 0x00010004000075a7 */ /* 0x000e6400080011ff */
[----:B-1----:R-:W-:Y:S05]  /*2720*/  @!P0 BRA `(.L_x_43) ;  /* 0x0000004c001c8947 */ /* 0x002fea0003800000 */
.L_x_131:
[----:B------:R-:W-:Y:S01]  /*2730*/  ULEA UR5, UR6, UR37, 0x3 ;  /* 0x0000002506057291 */ /* 0x000fe2000f8e18ff */
[----:B-1----:R-:W-:Y:S01]  /*2740*/  PRMT R0, RZ, 0x654, R5 ;  /* 0x00000654ff007816 */ /* 0x002fe20000000005 */
[----:B------:R-:W-:Y:S01]  /*2750*/  @!P2 IMAD.MOV.U32 R4, RZ, RZ, 0x10 ;  /* 0x00000010ff04a424 */ /* 0x000fe200078e00ff */
[----:B------:R-:W-:Y:S01]  /*2760*/  SHF.L.U32 R5, R12, 0x1f, RZ ;  /* 0x0000001f0c057819 */ /* 0x000fe200000006ff */
[----:B------:R-:W-:Y:S01]  /*2770*/  UIADD3 UR4, UPT, UPT, UR5, 0xa0, URZ ;  /* 0x000000a005047890 */ /* 0x000fe2000fffe0ff */
[----:B------:R1:W-:Y:S05]  /*2780*/  SYNCS.ARRIVE.TRANS64.RED.A1T0 RZ, [R0+URZ], RZ ;  /* 0x000000ff00ff79a7 */ /* 0x0003ea00081004ff */
[----:B------:R-:W-:Y:S01]  /*2790*/  IMAD.U32 R6, RZ, RZ, UR4 ;  /* 0x00000004ff067e24 */ /* 0x000fe2000f8e00ff */
[----:B------:R-:W2:Y:S04]  /*27a0*/  SYNCS.PHASECHK.TRANS64.TRYWAIT P0, [UR5+0xb0], R5 ;  /* 0x0000b005ff0075a7 */ /* 0x000ea80008001105 */
[----:B------:R-:W-:Y:S01]  /*27b0*/  PRMT R6, R2, 0x654, R6 ;  /* 0x0000065402067816 */ /* 0x000fe20000000006 */
[----:B-12---:R-:W-:Y:S06]  /*27c0*/  @!P0 BRA `(.L_x_44) ;  /* 0x0000004c00088947 */ /* 0x006fec0003800000 */
.L_x_133:
[----:B------:R-:W-:Y:S01]  /*27d0*/  ULEA UR4, UR6, UR37, 0x4 ;  /* 0x0000002506047291 */ /* 0x000fe2000f8e20ff */
[----:B------:R-:W-:Y:S01]  /*27e0*/  SEL R3, R6, R3, !P2 ;  /* 0x0000000306037207 */ /* 0x000fe20005000000 */
[----:B------:R-:W-:Y:S01]  /*27f0*/  UIADD3 UR5, UPT, UPT, UR5, 0xa0, URZ ;  /* 0x000000a005057890 */ /* 0x000fe2000fffe0ff */
[----:B-1----:R-:W-:Y:S01]  /*2800*/  LEA R0, R11, UR37, 0x3 ;  /* 0x000000250b007c11 */ /* 0x002fe2000f8e18ff */
[----:B------:R-:W-:Y:S01]  /*2810*/  UIADD3 UR4, UPT, UPT, UR4, 0x130, URZ ;  /* 0x0000013004047890 */ /* 0x000fe2000fffe0ff */
[----:B------:R1:W-:Y:S01]  /*2820*/  @!P2 SYNCS.ARRIVE.TRANS64.RED RZ, [R3+URZ], R4 ;  /* 0x0000000403ffa9a7 */ /* 0x0003e200080004ff */
[----:B------:R-:W-:Y:S01]  /*2830*/  UIADD3 UR6, UPT, UPT, UR6, 0x1, URZ ;  /* 0x0000000106067890 */ /* 0x000fe2000fffe0ff */
[----:B------:R-:W-:-:S03]  /*2840*/  VIADD R8, R8, 0x1 ;  /* 0x0000000108087836 */ /* 0x000fc60000000000 */
[----:B------:R-:W-:Y:S02]  /*2850*/  UISETP.NE.AND UP0, UPT, UR6, 0x2, UPT ;  /* 0x000000020600788c */ /* 0x000fe4000bf05270 */
[----:B------:R-:W-:Y:S01]  /*2860*/  ISETP.NE.AND P0, PT, R8, 0x2, PT ;  /* 0x000000020800780c */ /* 0x000fe20003f05270 */
[----:B------:R-:W-:Y:S06]  /*2870*/  UGETNEXTWORKID.BROADCAST [UR4], [UR5] ;  /* 0x00000000040073ca */ /* 0x000fec0008000100 */
[----:B------:R-:W-:Y:S02]  /*2880*/  USEL UR4, URZ, 0x1, UP0 ;  /* 0x00000001ff047887 */ /* 0x000fe40008000000 */
[----:B------:R-:W-:-:S04]  /*2890*/  USEL UR6, UR6, URZ, UP0 ;  /* 0x000000ff06067287 */ /* 0x000fc80008000000 */
[----:B------:R-:W-:Y:S02]  /*28a0*/  LOP3.LUT R12, R12, UR4, RZ, 0x3c, !PT ;  /* 0x000000040c0c7c12 */ /* 0x000fe4000f8e3cff */
[----:B-1----:R-:W-:-:S04]  /*28b0*/  SHF.L.U32 R4, R10, 0x1f, RZ ;  /* 0x0000001f0a047819 */ /* 0x002fc800000006ff */
[----:B------:R-:W1:Y:S02]  /*28c0*/  SYNCS.PHASECHK.TRANS64.TRYWAIT P1, [R0+URZ+0xa0], R4 ;  /* 0x0000a004000075a7 */ /* 0x000e6400080211ff */
[----:B-1----:R-:W-:Y:S05]  /*28d0*/  @!P1 BRA `(.L_x_45) ;  /* 0x0000004800dc9947 */ /* 0x002fea0003800000 */
.L_x_134:
[C---:B-1----:R-:W-:Y:S01]  /*28e0*/  LEA R4, R11.reuse, UR37, 0x4 ;  /* 0x000000250b047c11 */ /* 0x042fe2000f8e20ff */
[----:B------:R-:W-:Y:S01]  /*28f0*/  VIADD R0, R0, 0xb0 ;  /* 0x000000b000007836 */ /* 0x000fe20000000000 */
[----:B------:R-:W-:Y:S01]  /*2900*/  SEL R8, R8, RZ, P0 ;  /* 0x000000ff08087207 */ /* 0x000fe20000000000 */
[----:B------:R-:W-:-:S03]  /*2910*/  VIADD R11, R11, 0x1 ;  /* 0x000000010b0b7836 */ /* 0x000fc60000000000 */
[----:B------:R-:W1:Y:S01]  /*2920*/  LDS.128 R4, [R4+0x130] ;  /* 0x0001300004047984 */ /* 0x000e620000000c00 */
[----:B------:R-:W-:Y:S02]  /*2930*/  PRMT R0, RZ, 0x654, R0 ;  /* 0x00000654ff007816 */ /* 0x000fe40000000000 */
[C---:B------:R-:W-:Y:S01]  /*2940*/  ISETP.NE.AND P1, PT, R11.reuse, 0x2, PT ;  /* 0x000000020b00780c */ /* 0x040fe20003f25270 */
[----:B------:R-:W-:Y:S01]  /*2950*/  @!PT LDS RZ, [RZ] ;  /* 0x00000000fffff984 */ /* 0x000fe20000000800 */
[----:B------:R-:W-:Y:S01]  /*2960*/  @!PT LDS RZ, [RZ] ;  /* 0x00000000fffff984 */ /* 0x000fe20000000800 */
[----:B------:R-:W-:Y:S01]  /*2970*/  @!PT LDS RZ, [RZ] ;  /* 0x00000000fffff984 */ /* 0x000fe20000000800 */
[----:B------:R-:W-:Y:S01]  /*2980*/  @!PT LDS RZ, [RZ] ;  /* 0x00000000fffff984 */ /* 0x000fe20000000800 */
[----:B------:R2:W-:Y:S06]  /*2990*/  MEMBAR.ALL.CTA ;  /* 0x0000000000007992 */ /* 0x0005ec0000008000 */
[----:B--2---:R-:W2:Y:S01]  /*29a0*/  FENCE.VIEW.ASYNC.S ;  /* 0x00000000000073c6 */ /* 0x004ea20000000000 */
[----:B------:R-:W-:Y:S01]  /*29b0*/  SEL R11, R11, RZ, P1 ;  /* 0x000000ff0b0b7207 */ /* 0x000fe20000800000 */
[----:B--2---:R2:W-:Y:S01]  /*29c0*/  SYNCS.ARRIVE.TRANS64.RED.A1T0 RZ, [R0+URZ], RZ ;  /* 0x000000ff00ff79a7 */ /* 0x0045e200081004ff */
[----:B-1----:R-:W-:-:S02]  /*29d0*/  LOP3.LUT P3, RZ, R6, 0x1, RZ, 0xc0, !PT ;  /* 0x0000000106ff7812 */ /* 0x002fc4000786c0ff */
[----:B------:R-:W-:-:S04]  /*29e0*/  SEL R4, RZ, 0x1, P1 ;  /* 0x00000001ff047807 */ /* 0x000fc80000800000 */
[----:B------:R-:W-:Y:S02]  /*29f0*/  LOP3.LUT R10, R10, R4, RZ, 0x3c, !PT ;  /* 0x000000040a0a7212 */ /* 0x000fe400078e3cff */
[----:B--2---:R-:W-:-:S04]  /*2a00*/  SEL R0, RZ, 0x1, P0 ;  /* 0x00000001ff007807 */ /* 0x004fc80000000000 */
[----:B------:R-:W-:Y:S01]  /*2a10*/  LOP3.LUT R9, R9, R0, RZ, 0x3c, !PT ;  /* 0x0000000009097212 */ /* 0x000fe200078e3cff */
[----:B------:R-:W-:Y:S06]  /*2a20*/  @P3 BRA `(.L_x_46) ;  /* 0xfffffffc002c3947 */ /* 0x000fec000383ffff */
[----:B------:R-:W-:Y:S01]  /*2a30*/  ULEA UR5, UR6, UR37, 0x3 ;  /* 0x0000002506057291 */ /* 0x000fe2000f8e18ff */
[----:B------:R-:W-:-:S08]  /*2a40*/  SHF.L.U32 R2, R12, 0x1f, RZ ;  /* 0x0000001f0c027819 */ /* 0x000fd000000006ff */
[----:B------:R-:W1:Y:S02]  /*2a50*/  SYNCS.PHASECHK.TRANS64 P0, [UR5+0xb0], R2 ;  /* 0x0000b002ff0075a7 */ /* 0x000e640008001005 */
[----:B-1----:R-:W-:Y:S05]  /*2a60*/  @P0 BRA `(.L_x_47) ;  /* 0x0000000000080947 */ /* 0x002fea0003800000 */
[----:B------:R-:W1:Y:S02]  /*2a70*/  SYNCS.PHASECHK.TRANS64.TRYWAIT P0, [UR5+0xb0], R2 ;  /* 0x0000b002ff0075a7 */ /* 0x000e640008001105 */
[----:B-1----:R-:W-:Y:S05]  /*2a80*/  @!P0 BRA `(.L_x_48) ;  /* 0x0000004800848947 */ /* 0x002fea0003800000 */
.L_x_47:
[----:B------:R-:W-:-:S04]  /*2a90*/  UIADD3 UR4, UPT, UPT, UR6, 0x1, URZ ;  /* 0x0000000106047890 */ /* 0x000fc8000fffe0ff */
[----:B------:R-:W-:-:S04]  /*2aa0*/  UISETP.NE.AND UP0, UPT, UR4, 0x2, UPT ;  /* 0x000000020400788c */ /* 0x000fc8000bf05270 */
[----:B------:R-:W-:Y:S02]  /*2ab0*/  USEL UR7, URZ, 0x1, UP0 ;  /* 0x00000001ff077887 */ /* 0x000fe40008000000 */
[----:B------:R-:W-:-:S04]  /*2ac0*/  USEL UR4, UR4, URZ, UP0 ;  /* 0x000000ff04047287 */ /* 0x000fc80008000000 */
[----:B------:R-:W-:Y:S01]  /*2ad0*/  ULEA UR4, UR4, UR37, 0x3 ;  /* 0x0000002504047291 */ /* 0x000fe2000f8e18ff */
[----:B-1----:R-:W-:-:S04]  /*2ae0*/  LOP3.LUT R2, R12, UR7, RZ, 0x3c, !PT ;  /* 0x000000070c027c12 */ /* 0x002fc8000f8e3cff */
[----:B------:R-:W-:-:S04]  /*2af0*/  SHF.L.U32 R0, R2, 0x1f, RZ ;  /* 0x0000001f02007819 */ /* 0x000fc800000006ff */
[----:B------:R-:W1:Y:S02]  /*2b00*/  SYNCS.PHASECHK.TRANS64 P0, [UR4+0xb0], R0 ;  /* 0x0000b000ff0075a7 */ /* 0x000e640008001004 */
[----:B-1----:R-:W-:Y:S05]  /*2b10*/  @P0 EXIT ;  /* 0x000000000000094d */ /* 0x002fea0003800000 */
[----:B------:R-:W-:Y:S02]  /*2b20*/  SHF.L.U32 R2, R2, 0x1f, RZ ;  /* 0x0000001f02027819 */ /* 0x000fe400000006ff */
[----:B------:R-:W-:-:S07]  /*2b30*/  MOV R0, UR4 ;  /* 0x0000000400007c02 */ /* 0x000fce0008000f00 */
.L_x_49:
[----:B-1----:R1:W2:Y:S02]  /*2b40*/  SYNCS.PHASECHK.TRANS64.TRYWAIT P0, [R0+URZ+0xb0], R2 ;  /* 0x0000b002000075a7 */ /* 0x0022a400080011ff */
[----:B--2---:R-:W-:Y:S05]  /*2b50*/  @!P0 NANOSLEEP.SYNCS 0x989680 ;  /* 0x009896800000895d */ /* 0x004fea0003900000 */
[----:B------:R-:W2:Y:S02]  /*2b60*/  @!P0 SYNCS.PHASECHK.TRANS64 P0, [R0+URZ+0xb0], R2 ;  /* 0x0000b002000085a7 */ /* 0x000ea400080010ff */
[----:B--2---:R-:W-:Y:S05]  /*2b70*/  @P0 EXIT ;  /* 0x000000000000094d */ /* 0x004fea0003800000 */
[----:B------:R-:W-:Y:S05]  /*2b80*/  BRA `(.L_x_49) ;  /* 0xfffffffc00ec7947 */ /* 0x000fea000383ffff */
.L_x_42:
[----:B------:R-:W-:-:S09]  /*2b90*/  UISETP.NE.AND UP1, UPT, UR8, URZ, UPT ;  /* 0x000000ff0800728c */ /* 0x000fd2000bf25270 */
[----:B------:R-:W-:Y:S05]  /*2ba0*/  BRA.U UP1, `(.L_x_50) ;  /* 0x0000001101347547 */ /* 0x000fea000b800000 */
[----:B------:R-:W-:Y:S01]  /*2bb0*/  UMOV UR4, 0x40 ;  /* 0x0000004000047882 */ /* 0x000fe20000000000 */
[----:B------:R-:W-:Y:S01]  /*2bc0*/  NOP ;  /* 0x0000000000007918 */ /* 0x000fe20000000000 */
[----:B------:R-:W-:Y:S01]  /*2bd0*/  ULEA UR4, UR37, UR4, 0x18 ;  /* 0x0000000425047291 */ /* 0x000fe2000f8ec0ff */
[----:B------:R-:W-:Y:S02]  /*2be0*/  UMOV UR5, 0x400 ;  /* 0x0000040000057882 */ /* 0x000fe40000000000 */
[----:B------:R-:W-:-:S06]  /*2bf0*/  ULEA UR37, UR37, UR5, 0x18 ;  /* 0x0000000525257291 */ /* 0x000fcc000f8ec0ff */
[----:B------:R-:W1:Y:S02]  /*2c00*/  LDS.U8 R0, [UR4+0x1c] ;  /* 0x00001c04ff007984 */ /* 0x000e640008000000 */
[----:B-1----:R-:W-:-:S13]  /*2c10*/  ISETP.NE.AND P0, PT, R0, RZ, PT ;  /* 0x000000ff0000720c */ /* 0x002fda0003f05270 */
[----:B------:R-:W-:Y:S05]  /*2c20*/  @P0 BRA `(.L_x_51) ;  /* 0x0000000000580947 */ /* 0x000fea0003800000 */
[----:B------:R-:W-:-:S13]  /*2c30*/  ELECT P0, URZ, PT ;  /* 0x0000000000ff782f */ /* 0x000fda0003800000 */
[----:B------:R-:W-:Y:S05]  /*2c40*/  @!P0 BRA `(.L_x_52) ;  /* 0x0000000000608947 */ /* 0x000fea0003800000 */
[----:B------:R-:W-:Y:S01]  /*2c50*/  UMOV UR5, 0x10 ;  /* 0x0000001000057882 */ /* 0x000fe20000000000 */
[----:B------:R-:W-:Y:S01]  /*2c60*/  HFMA2 R0, -RZ, RZ, 0, 5.9604644775390625e-08 ;  /* 0x00000001ff007431 */ /* 0x000fe200000001ff */
[----:B------:R-:W-:-:S03]  /*2c70*/  MOV R2, 0xffff ;  /* 0x0000ffff00027802 */ /* 0x000fc60000000f00 */
[----:B------:R-:W-:Y:S04]  /*2c80*/  DEPBAR.LE SB1, 0x36 ;  /* 0x00009d800000791a */ /* 0x000fe80000000000 */
[----:B------:R-:W1:Y:S02]  /*2c90*/  UTCATOMSWS.FIND_AND_SET.ALIGN UP0, UR5, UR5 ;  /* 0x00000005000575e3 */ /* 0x000e640008000800 */
[----:B-1----:R-:W-:Y:S01]  /*2ca0*/  MOV R3, UR5 ;  /* 0x0000000500037c02 */ /* 0x002fe20008000f00 */
[----:B------:R-:W-:Y:S06]  /*2cb0*/  BRA.U UP0, `(.L_x_53) ;  /* 0x0000000100187547 */ /* 0x000fec000b800000 */
.L_x_54:
[----:B------:R-:W-:Y:S05]  /*2cc0*/  NANOSLEEP 0x64 ;  /* 0x000000640000795d */ /* 0x000fea0003800000 */
[----:B------:R-:W-:-:S05]  /*2cd0*/  UMOV UR5, 0x10 ;  /* 0x0000001000057882 */ /* 0x000fca0000000000 */
[----:B------:R-:W-:Y:S04]  /*2ce0*/  DEPBAR.LE SB1, 0x36 ;  /* 0x00009d800000791a */ /* 0x000fe80000000000 */
[----:B------:R-:W1:Y:S02]  /*2cf0*/  UTCATOMSWS.FIND_AND_SET.ALIGN UP0, UR5, UR5 ;  /* 0x00000005000575e3 */ /* 0x000e640008000800 */
[----:B-1----:R-:W-:Y:S01]  /*2d00*/  MOV R3, UR5 ;  /* 0x0000000500037c02 */ /* 0x002fe20008000f00 */
[----:B------:R-:W-:Y:S05]  /*2d10*/  BRA.U !UP0, `(.L_x_54) ;  /* 0xfffffffd08e87547 */ /* 0x000fea000b83ffff */
.L_x_53:
[-C--:B------:R-:W-:Y:S02]  /*2d20*/  SHF.L.U32 R2, R2, R3.reuse, RZ ;  /* 0x0000000302027219 */ /* 0x080fe400000006ff */
[----:B------:R-:W-:Y:S01]  /*2d30*/  SHF.L.U32 R0, R0, R3, RZ ;  /* 0x0000000300007219 */ /* 0x000fe200000006ff */
[----:B------:R-:W-:Y:S02]  /*2d40*/  IMAD.SHL.U32 R3, R3, 0x20, RZ ;  /* 0x0000002003037824 */ /* 0x000fe400078e00ff */
[----:B------:R1:W-:Y:S04]  /*2d50*/  ATOMS.OR RZ, [UR4+0x14], R2 ;  /* 0x00001402ffff798c */ /* 0x0003e8000b000004 */
[----:B------:R1:W-:Y:S04]  /*2d60*/  ATOMS.OR RZ, [UR4+0x18], R0 ;  /* 0x00001800ffff798c */ /* 0x0003e8000b000004 */
[----:B------:R1:W-:Y:S01]  /*2d70*/  STS [UR37+0x150], R3 ;  /* 0x00015003ff007988 */ /* 0x0003e20008000825 */
[----:B------:R-:W-:Y:S05]  /*2d80*/  BRA `(.L_x_52) ;  /* 0x0000000000107947 */ /* 0x000fea0003800000 */
.L_x_51:
[----:B------:R-:W-:Y:S02]  /*2d90*/  MOV R0, 0xffffffff ;  /* 0xffffffff00007802 */ /* 0x000fe40000000f00 */
[----:B------:R-:W-:-:S03]  /*2da0*/  MOV R2, 0x2dd0 ;  /* 0x00002dd000027802 */ /* 0x000fc60000000f00 */
[----:B------:R1:W-:Y:S04]  /*2db0*/  STS [UR37+0x150], R0 ;  /* 0x00015000ff007988 */ /* 0x0003e80008000825 */
[----:B-1-3-5:R-:W-:Y:S05]  /*2dc0*/  CALL.REL.NOINC `($__internal_1_$__cuda_sm10x_tcgen05_guardrail_trap_phase_invalid_during_alloc) ;  /* 0x0000004c00587944 */ /* 0x02afea0003c00000 */
.L_x_52:
[----:B------:R-:W-:Y:S05]  /*2dd0*/  WARPSYNC.ALL ;  /* 0x0000000000007948 */ /* 0x000fea0003800000 */
[----:B------:R-:W2:Y:S01]  /*2de0*/  S2UR UR5, SR_CgaCtaId ;  /* 0x00000000000579c3 */ /* 0x000ea20000008800 */
[----:B------:R-:W-:Y:S01]  /*2df0*/  UMOV UR4, 0x400 ;  /* 0x0000040000047882 */ /* 0x000fe20000000000 */
[----:B------:R-:W-:-:S06]  /*2e00*/  NOP ;  /* 0x0000000000007918 */ /* 0x000fcc0000000000 */
[----:B------:R-:W-:Y:S06]  /*2e10*/  BAR.ARV 0x6, 0xa0 ;  /* 0x0182800000007b1d */ /* 0x000fec0000002000 */
[----:B------:R-:W4:Y:S01]  /*2e20*/  LDCU UR7, c[0x0][0x38c] ;  /* 0x00007180ff0777ac */ /* 0x000f220008000800 */
[----:B------:R-:W-:Y:S01]  /*2e30*/  IMAD.MOV.U32 R11, RZ, RZ, 0x1 ;  /* 0x00000001ff0b7424 */ /* 0x000fe200078e00ff */
[----:B------:R-:W-:Y:S01]  /*2e40*/  CS2R R8, SRZ ;  /* 0x0000000000087805 */ /* 0x000fe2000001ff00 */
[----:B------:R-:W-:Y:S01]  /*2e50*/  IMAD.MOV.U32 R10, RZ, RZ, RZ ;  /* 0x000000ffff0a7224 */ /* 0x000fe200078e00ff */
[----:B------:R-:W3:Y:S01]  /*2e60*/  LDCU UR6, c[0x0][0x38c] ;  /* 0x00007180ff0677ac */ /* 0x000ee20008000800 */
[----:B------:R-:W-:Y:S01]  /*2e70*/  UMOV UR13, URZ ;  /* 0x000000ff000d7c82 */ /* 0x000fe20008000000 */
[----:B------:R-:W-:Y:S01]  /*2e80*/  UMOV UR12, URZ ;  /* 0x000000ff000c7c82 */ /* 0x000fe20008000000 */
[----:B--2---:R-:W-:Y:S01]  /*2e90*/  ULEA UR5, UR5, UR4, 0x18 ;  /* 0x0000000405057291 */ /* 0x004fe2000f8ec0ff */
[----:B------:R-:W-:Y:S01]  /*2ea0*/  UMOV UR32, 0x0 ;  /* 0x0000000000207882 */ /* 0x000fe20000000000 */
[----:B------:R-:W-:-:S02]  /*2eb0*/  UMOV UR33, 0x4118010 ;  /* 0x0411801000217882 */ /* 0x000fc40000000000 */
[----:B------:R-:W-:Y:S02]  /*2ec0*/  UIADD3 UR15, UPT, UPT, UR5, 0x3400, URZ ;  /* 0x00003400050f7890 */ /* 0x000fe4000fffe0ff */
[----:B------:R-:W-:Y:S02]  /*2ed0*/  UIADD3 UR14, UPT, UPT, UR5, 0x1b400, URZ ;  /* 0x0001b400050e7890 */ /* 0x000fe4000fffe0ff */
[----:B----4-:R-:W-:Y:S01]  /*2ee0*/  UIADD3 UR7, UPT, UPT, UR7, 0x7f, URZ ;  /* 0x0000007f07077890 */ /* 0x010fe2000fffe0ff */
[----:B-1----:R-:W1:Y:S01]  /*2ef0*/  LDS R0, [UR5+0x150] ;  /* 0x00015005ff007984 */ /* 0x002e620008000800 */
[----:B------:R-:W-:Y:S02]  /*2f00*/  USHF.R.U32.HI UR15, URZ, 0x4, UR15 ;  /* 0x00000004ff0f7899 */ /* 0x000fe4000801160f */
[----:B------:R-:W-:Y:S02]  /*2f10*/  USHF.R.S32.HI UR4, URZ, 0x1f, UR7 ;  /* 0x0000001fff047899 */ /* 0x000fe40008011407 */
[----:B------:R-:W-:-:S02]  /*2f20*/  USHF.R.U32.HI UR14, URZ, 0x4, UR14 ;  /* 0x00000004ff0e7899 */ /* 0x000fc4000801160e */
[----:B------:R-:W-:Y:S01]  /*2f30*/  ULEA.HI UR4, UR4, UR7, URZ, 0x7 ;  /* 0x0000000704047291 */ /* 0x000fe2000f8f38ff */
[----:B------:R-:W-:Y:S01]  /*2f40*/  UMOV UR30, 0x0 ;  /* 0x00000000001e7882 */ /* 0x000fe20000000000 */
[----:B------:R-:W-:Y:S02]  /*2f50*/  UMOV UR31, 0x4118010 ;  /* 0x04118010001f7882 */ /* 0x000fe40000000000 */
[----:B------:R-:W-:Y:S01]  /*2f60*/  USHF.R.S32.HI UR4, URZ, 0x7, UR4 ;  /* 0x00000007ff047899 */ /* 0x000fe20008011404 */
[----:B------:R-:W-:Y:S01]  /*2f70*/  UMOV UR28, 0x0 ;  /* 0x00000000001c7882 */ /* 0x000fe20000000000 */
[----:B------:R-:W-:Y:S02]  /*2f80*/  UMOV UR29, 0x4118010 ;  /* 0x04118010001d7882 */ /* 0x000fe40000000000 */
[----:B------:R-:W-:Y:S01]  /*2f90*/  UISETP.LT.AND UP0, UPT, UR4, 0x1, UPT ;  /* 0x000000010400788c */ /* 0x000fe2000bf01270 */
[----:B------:R-:W-:Y:S01]  /*2fa0*/  UMOV UR26, 0x0 ;  /* 0x00000000001a7882 */ /* 0x000fe20000000000 */
[----:B------:R-:W-:-:S02]  /*2fb0*/  UMOV UR27, 0x4118010 ;  /* 0x04118010001b7882 */ /* 0x000fc40000000000 */
[----:B------:R-:W-:Y:S01]  /*2fc0*/  USEL UR8, UR4, 0x1, !UP0 ;  /* 0x0000000104087887 */ /* 0x000fe2000c000000 */
[----:B------:R-:W-:Y:S01]  /*2fd0*/  UMOV UR24, 0x0 ;  /* 0x0000000000187882 */ /* 0x000fe20000000000 */
[----:B------:R-:W-:Y:S01]  /*2fe0*/  UMOV UR25, 0x4118010 ;  /* 0x0411801000197882 */ /* 0x000fe20000000000 */
[----:B------:R-:W-:Y:S01]  /*2ff0*/  UMOV UR22, 0x0 ;  /* 0x0000000000167882 */ /* 0x000fe20000000000 */
[----:B------:R-:W-:Y:S01]  /*3000*/  UMOV UR23, 0x4118010 ;  /* 0x0411801000177882 */ /* 0x000fe20000000000 */
[----:B------:R-:W-:Y:S02]  /*3010*/  ULOP3.LUT UR15, UR15, 0x3fff, URZ, 0xc0, !UPT ;  /* 0x00003fff0f0f7892 */ /* 0x000fe4000f8ec0ff */
[----:B------:R-:W-:Y:S02]  /*3020*/  ULOP3.LUT UR14, UR14, 0x3fff, URZ, 0xc0, !UPT ;  /* 0x00003fff0e0e7892 */ /* 0x000fe4000f8ec0ff */
[----:B------:R-:W-:Y:S02]  /*3030*/  UIADD3 UR8, UPT, UPT, -UR8, URZ, URZ ;  /* 0x000000ff08087290 */ /* 0x000fe4000fffe1ff */
[----:B---3--:R-:W-:Y:S01]  /*3040*/  UISETP.GE.AND UP3, UPT, UR6, 0x1, UPT ;  /* 0x000000010600788c */ /* 0x008fe2000bf66270 */
[----:B------:R-:W-:Y:S01]  /*3050*/  UMOV UR20, 0x0 ;  /* 0x0000000000147882 */ /* 0x000fe20000000000 */
[----:B------:R-:W-:Y:S01]  /*3060*/  UMOV UR21, 0x4118010 ;  /* 0x0411801000157882 */ /* 0x000fe20000000000 */
[----:B------:R-:W-:Y:S01]  /*3070*/  UMOV UR18, 0x0 ;  /* 0x0000000000127882 */ /* 0x000fe20000000000 */
[----:B------:R-:W-:Y:S01]  /*3080*/  UMOV UR19, 0x4118010 ;  /* 0x0411801000137882 */ /* 0x000fe20000000000 */
[----:B-1----:R-:W-:-:S15]  /*3090*/  R2UR UR16, R0 ;  /* 0x00000000001072ca */ /* 0x002fde00000e0000 */
.L_x_61:
[----:B------:R-:W-:Y:S02]  /*30a0*/  LEA R0, R10, UR5, 0x3 ;  /* 0x000000050a007c11 */ /* 0x000fe4000f8e18ff */
[----:B------:R-:W-:Y:S02]  /*30b0*/  SHF.L.U32 R2, R9, 0x1f, RZ ;  /* 0x0000001f09027819 */ /* 0x000fe400000006ff */
[----:B------:R-:W-:Y:S01]  /*30c0*/  PLOP3.LUT P0, PT, PT, PT, UP3, 0x80, 0x8 ;  /* 0x000000000008781c */ /* 0x000fe20003f0f038 */
[----:B------:R-:W-:Y:S01]  /*30d0*/  VIADD R3, R0, 0xb0 ;  /* 0x000000b000037836 */ /* 0x000fe20000000000 */
[----:B-1----:R-:W1:Y:S02]  /*30e0*/  SYNCS.PHASECHK.TRANS64.TRYWAIT P1, [R0+URZ+0xa0], R2 ;  /* 0x0000a002000075a7 */ /* 0x002e6400080211ff */
[----:B-1-3--:R-:W-:Y:S09]  /*30f0*/  @!P1 BRA `(.L_x_55) ;  /* 0x0000004400009947 */ /* 0x00aff20003800000 */
.L_x_136:
[----:B------:R-:W-:Y:S01]  /*3100*/  LEA R4, R10, UR5, 0x4 ;  /* 0x000000050a047c11 */ /* 0x000fe2000f8e20ff */
[----:B------:R-:W-:Y:S01]  /*3110*/  @UP3 ULEA UR7, UR12, UR5, 0x3 ;  /* 0x000000050c073291 */ /* 0x000fe2000f8e18ff */
[----:B------:R-:W-:Y:S01]  /*3120*/  PLOP3.LUT P2, PT, PT, PT, PT, 0x80, 0x8 ;  /* 0x000000000008781c */ /* 0x000fe20003f4f070 */
[----:B------:R-:W-:Y:S01]  /*3130*/  ULEA UR6, UR13, UR5, 0x3 ;  /* 0x000000050d067291 */ /* 0x000fe2000f8e18ff */
[----:B------:R-:W-:Y:S01]  /*3140*/  PRMT R3, RZ, 0x654, R3 ;  /* 0x00000654ff037816 */ /* 0x000fe20000000003 */
[----:B------:R-:W-:Y:S01]  /*3150*/  ULEA.HI UR9, UR13, UR13, URZ, 0x1 ;  /* 0x0000000d0d097291 */ /* 0x000fe2000f8f08ff */
[----:B------:R-:W2:Y:S01]  /*3160*/  LDS.128 R4, [R4+0x130] ;  /* 0x0001300004047984 */ /* 0x000ea20000000c00 */
[----:B-1----:R-:W-:Y:S02]  /*3170*/  @P0 SHF.L.U32 R2, R8, 0x1f, RZ ;  /* 0x0000001f08020819 */ /* 0x002fe400000006ff */
[----:B------:R-:W-:Y:S01]  /*3180*/  SHF.L.U32 R0, R11, 0x1f, RZ ;  /* 0x0000001f0b007819 */ /* 0x000fe200000006ff */
[----:B------:R-:W-:Y:S01]  /*3190*/  @!PT LDS RZ, [RZ] ;  /* 0x00000000fffff984 */ /* 0x000fe20000000800 */
[----:B------:R-:W-:Y:S01]  /*31a0*/  @!PT LDS RZ, [RZ] ;  /* 0x00000000fffff984 */ /* 0x000fe20000000800 */
[----:B------:R-:W-:Y:S01]  /*31b0*/  @!PT LDS RZ, [RZ] ;  /* 0x00000000fffff984 */ /* 0x000fe20000000800 */
[----:B------:R-:W-:Y:S01]  /*31c0*/  @!PT LDS RZ, [RZ] ;  /* 0x00000000fffff984 */ /* 0x000fe20000000800 */
[----:B------:R1:W-:Y:S06]  /*31d0*/  MEMBAR.ALL.CTA ;  /* 0x0000000000007992 */ /* 0x0003ec0000008000 */
[----:B-1----:R-:W1:Y:S02]  /*31e0*/  FENCE.VIEW.ASYNC.S ;  /* 0x00000000000073c6 */ /* 0x002e640000000000 */
[----:B-1----:R1:W-:Y:S01]  /*31f0*/  SYNCS.ARRIVE.TRANS64.RED.A1T0 RZ, [R3+URZ], RZ ;  /* 0x000000ff03ff79a7 */ /* 0x0023e200081004ff */
[----:B------:R1:W3:Y:S01]  /*3200*/  @P0 SYNCS.PHASECHK.TRANS64.TRYWAIT P2, [UR7], R2 ;  /* 0x00000002ff0005a7 */ /* 0x0002e20008041107 */
[----:B------:R-:W-:-:S02]  /*3210*/  USHF.L.U32 UR7, UR9, 0x5, URZ ;  /* 0x0000000509077899 */ /* 0x000fc400080006ff */
[----:B------:R-:W-:Y:S01]  /*3220*/  ULOP3.LUT UR9, UR9, 0xffe, URZ, 0xc0, !UPT ;  /* 0x00000ffe09097892 */ /* 0x000fe2000f8ec0ff */
[----:B--2---:R-:W-:Y:S01]  /*3230*/  LOP3.LUT P1, RZ, R6, 0x1, RZ, 0xc0, !PT ;  /* 0x0000000106ff7812 */ /* 0x004fe2000782c0ff */
[----:B------:R-:W-:Y:S02]  /*3240*/  ULOP3.LUT UR7, UR7, 0xffffffc0, URZ, 0xc0, !UPT ;  /* 0xffffffc007077892 */ /* 0x000fe4000f8ec0ff */
[----:B------:R-:W-:Y:S02]  /*3250*/  UIADD3 UR9, UPT, UPT, -UR9, UR13, URZ ;  /* 0x0000000d09097290 */ /* 0x000fe4000fffe1ff */
[----:B------:R-:W-:-:S04]  /*3260*/  UIADD3 UR7, UPT, UPT, UR16, UR7, URZ ;  /* 0x0000000710077290 */ /* 0x000fc8000fffe0ff */
[----:B------:R-:W-:Y:S01]  /*3270*/  ULEA UR7, UR9, UR7, 0x14 ;  /* 0x0000000709077291 */ /* 0x000fe2000f8ea0ff */
[----:B------:R-:W2:Y:S02]  /*3280*/  SYNCS.PHASECHK.TRANS64.TRYWAIT P0, [UR6+0xe0], R0 ;  /* 0x0000e000ff0075a7 */ /* 0x000ea40008001106 */
[----:B-123--:R-:W-:Y:S09]  /*3290*/  @!P0 BRA `(.L_x_56) ;  /* 0x0000004000ac8947 */ /* 0x00eff20003800000 */
.L_x_138:
[----:B------:R-:W-:Y:S01]  /*32a0*/  IADD3 R10, PT, PT, R10, 0x1, RZ ;  /* 0x000000010a0a7810 */ /* 0x000fe20007ffe0ff */
[----:B------:R-:W-:Y:S06]  /*32b0*/  BRA.U !UP3, `(.L_x_57) ;  /* 0x000000050b107547 */ /* 0x000fec000b800000 */
[----:B------:R-:W-:Y:S01]  /*32c0*/  UPLOP3.LUT UP4, UPT, UPT, UPT, UPT, 0x40, 0x4 ;  /* 0x000000000004789c */ /* 0x000fe20003f8e870 */
[----:B------:R-:W-:Y:S01]  /*32d0*/  UMOV UR11, UR8 ;  /* 0x00000008000b7c82 */ /* 0x000fe20008000000 */
[----:B------:R-:W-:Y:S01]  /*32e0*/  UMOV UR10, UR4 ;  /* 0x00000004000a7c82 */ /* 0x000fe20008000000 */
[----:B------:R-:W-:-:S08]  /*32f0*/  UMOV UR17, UR12 ;  /* 0x0000000c00117c82 */ /* 0x000fd00008000000 */
.L_x_60:
[----:B------:R-:W-:Y:S02]  /*3300*/  UIADD3 UR11, UPT, UPT, UR11, 0x1, URZ ;  /* 0x000000010b0b7890 */ /* 0x000fe4000fffe0ff */
[----:B--2---:R-:W-:Y:S02]  /*3310*/  ULEA UR9, UR17, UR5, 0x3 ;  /* 0x0000000511097291 */ /* 0x004fe4000f8e18ff */
[----:B------:R-:W-:Y:S01]  /*3320*/  UISETP.NE.AND UP0, UPT, UR11, URZ, UPT ;  /* 0x000000ff0b00728c */ /* 0x000fe2000bf05270 */
[----:B---3--:R-:W-:Y:S10]  /*3330*/  @P2 BRA `(.L_x_58) ;  /* 0x00000000000c2947 */ /* 0x008ff40003800000 */
[----:B-1----:R-:W-:Y:S04]  /*3340*/  SHF.L.U32 R2, R8, 0x1f, RZ ;  /* 0x0000001f08027819 */ /* 0x002fe800000006ff */
[----:B------:R-:W1:Y:S02]  /*3350*/  SYNCS.PHASECHK.TRANS64.TRYWAIT P0, [UR9], R2 ;  /* 0x00000002ff0075a7 */ /* 0x000e640008001109 */
[----:B-1----:R-:W-:Y:S05]  /*3360*/  @!P0 BRA `(.L_x_59) ;  /* 0x0000004000908947 */ /* 0x002fea0003800000 */
.L_x_58:
[----:B------:R-:W-:Y:S01]  /*3370*/  UISETP.NE.AND UP1, UPT, UR10, 0x1, UPT ;  /* 0x000000010a00788c */ /* 0x000fe2000bf25270 */
[----:B------:R-:W-:Y:S01]  /*3380*/  PLOP3.LUT P2, PT, PT, PT, PT, 0x80, 0x8 ;  /* 0x000000000008781c */ /* 0x000fe20003f4f070 */
[----:B------:R-:W-:Y:S02]  /*3390*/  UIADD3 UR12, UPT, UPT, UR17, 0x1, URZ ;  /* 0x00000001110c7890 */ /* 0x000fe4000fffe0ff */
[----:B------:R-:W-:Y:S02]  /*33a0*/  ULEA UR64, UR17, UR15, 0xa ;  /* 0x0000000f11407291 */ /* 0x000fe4000f8e50ff */
[----:B------:R-:W-:Y:S01]  /*33b0*/  UISETP.NE.AND UP2, UPT, UR12, 0x6, UPT ;  /* 0x000000060c00788c */ /* 0x000fe2000bf45270 */
[----:B------:R-:W-:Y:S01]  /*33c0*/  PLOP3.LUT P0, PT, PT, PT, UP1, 0x80, 0x8 ;  /* 0x000000000008781c */ /* 0x000fe20003f0f018 */
[----:B------:R-:W-:Y:S02]  /*33d0*/  ULEA UR62, UR17, UR14, 0xa ;  /* 0x0000000e113e7291 */ /* 0x000fe4000f8e50ff */
[----:B------:R-:W-:Y:S02]  /*33e0*/  USEL UR35, URZ, 0x1, UP2 ;  /* 0x00000001ff237887 */ /* 0x000fe40009000000 */
[----:B------:R-:W-:Y:S02]  /*33f0*/  USEL UR12, UR12, URZ, UP2 ;  /* 0x000000ff0c0c7287 */ /* 0x000fe40009000000 */
[----:B------:R-:W-:Y:S02]  /*3400*/  UIADD3 UR60, UPT, UPT, UR64, 0x80, URZ ;  /* 0x00000080403c7890 */ /* 0x000fe4000fffe0ff */
[----:B------:R-:W-:Y:S01]  /*3410*/  @UP1 ULEA UR34, UR12, UR5, 0x3 ;  /* 0x000000050c221291 */ /* 0x000fe2000f8e18ff */
[----:B------:R-:W-:Y:S01]  /*3420*/  LOP3.LUT R8, R8, UR35, RZ, 0x3c, !PT ;  /* 0x0000002308087c12 */ /* 0x000fe2000f8e3cff */
[----:B------:R-:W-:Y:S02]  /*3430*/  UIADD3 UR58, UPT, UPT, UR62, 0x80, URZ ;  /* 0x000000803e3a7890 */ /* 0x000fe4000fffe0ff */
[----:B------:R-:W-:Y:S01]  /*3440*/  UIADD3 UR56, UPT, UPT, UR64, 0x100, URZ ;  /* 0x0000010040387890 */ /* 0x000fe2000fffe0ff */
[----:B-1----:R-:W-:Y:S01]  /*3450*/  @P0 SHF.L.U32 R0, R8, 0x1f, RZ ;  /* 0x0000001f08000819 */ /* 0x002fe200000006ff */
[----:B------:R-:W-:Y:S02]  /*3460*/  UIADD3 UR54, UPT, UPT, UR62, 0x100, URZ ;  /* 0x000001003e367890 */ /* 0x000fe4000fffe0ff */
[----:B------:R-:W-:Y:S01]  /*3470*/  UIADD3 UR52, UPT, UPT, UR64, 0x180, URZ ;  /* 0x0000018040347890 */ /* 0x000fe2000fffe0ff */
[----:B------:R2:W3:Y:S01]  /*3480*/  @P0 SYNCS.PHASECHK.TRANS64.TRYWAIT P2, [UR34], R0 ;  /* 0x00000000ff0005a7 */ /* 0x0004e20008041122 */
[----:B------:R-:W-:Y:S02]  /*3490*/  UIADD3 UR50, UPT, UPT, UR62, 0x180, URZ ;  /* 0x000001803e327890 */ /* 0x000fe4000fffe0ff */
        /* <DEDUP_REMOVED lines=9> */
[----:B------:R-:W-:Y:S01]  /*3530*/  UIADD3 UR10, UPT, UPT, UR10, -0x1, URZ ;  /* 0xffffffff0a0a7890 */ /* 0x000fe2000fffe0ff */
[----:B------:R-:W-:Y:S01]  /*3540*/  UMOV UR65, 0x40004040 ;  /* 0x4000404000417882 */ /* 0x000fe20000000000 */
[----:B------:R-:W-:Y:S01]  /*3550*/  UMOV UR63, 0x40004040 ;  /* 0x40004040003f7882 */ /* 0x000fe20000000000 */
[----:B------:R-:W-:Y:S01]  /*3560*/  UMOV UR61, 0x40004040 ;  /* 0x40004040003d7882 */ /* 0x000fe20000000000 */
[----:B------:R2:W-:Y:S01]  /*3570*/  UTCHMMA gdesc[UR64], gdesc[UR62], tmem[UR7], tmem[UR32], idesc[UR33], UP4 ;  /* 0x00ff203e400075ea */ /* 0x0005e2000a000007 */
[----:B------:R-:W-:Y:S01]  /*3580*/  UPLOP3.LUT UP4, UPT, UPT, UPT, UPT, 0x80, 0x8 ;  /* 0x000000000008789c */ /* 0x000fe20003f8f070 */
[----:B------:R-:W-:Y:S01]  /*3590*/  UMOV UR59, 0x40004040 ;  /* 0x40004040003b7882 */ /* 0x000fe20000000000 */
[----:B------:R-:W-:Y:S01]  /*35a0*/  UMOV UR57, 0x40004040 ;  /* 0x4000404000397882 */ /* 0x000fe20000000000 */
[----:B------:R2:W-:Y:S01]  /*35b0*/  UTCHMMA gdesc[UR60], gdesc[UR58], tmem[UR7], tmem[UR30], idesc[UR31], UPT ;  /* 0x00ff1e3a3c0075ea */ /* 0x0005e2000b800007 */
        /* <DEDUP_REMOVED lines=14> */
[----:B------:R-:W-:Y:S01]  /*36a0*/  UMOV UR35, 0x40004040 ;  /* 0x4000404000237882 */ /* 0x000fe20000000000 */
[----:B------:R2:W-:Y:S01]  /*36b0*/  UTCHMMA gdesc[UR40], gdesc[UR38], tmem[UR7], tmem[UR20], idesc[UR21], UPT ;  /* 0x00ff1426280075ea */ /* 0x0005e2000b800007 */
[----:B------:R2:W-:Y:S01]  /*36c0*/  UTCHMMA gdesc[UR36], gdesc[UR34], tmem[UR7], tmem[UR18], idesc[UR19], UPT ;  /* 0x00ff1222240075ea */ /* 0x0005e2000b800007 */
[----:B------:R2:W-:Y:S01]  /*36d0*/  UTCBAR [UR9], URZ ;  /* 0x000000ff090073e9 */ /* 0x0005e200080000ff */
[----:B------:R-:W-:Y:S01]  /*36e0*/  UMOV UR17, UR12 ;  /* 0x0000000c00117c82 */ /* 0x000fe20008000000 */
[----:B------:R-:W-:Y:S05]  /*36f0*/  BRA.U UP0, `(.L_x_60) ;  /* 0xfffffffd00007547 */ /* 0x000fea000b83ffff */
.L_x_57:
[----:B------:R-:W-:Y:S01]  /*3700*/  UIADD3 UR13, UPT, UPT, UR13, 0x1, URZ ;  /* 0x000000010d0d7890 */ /* 0x000fe2000fffe0ff */
[C---:B------:R-:W-:Y:S01]  /*3710*/  ISETP.NE.AND P0, PT, R10.reuse, 0x2, PT ;  /* 0x000000020a00780c */ /* 0x040fe20003f05270 */
[----:B--2---:R-:W-:Y:S02]  /*3720*/  UIADD3 UR7, UPT, UPT, UR6, 0xc0, URZ ;  /* 0x000000c006077890 */ /* 0x004fe4000fffe0ff */
[----:B------:R-:W-:Y:S01]  /*3730*/  UISETP.NE.AND UP0, UPT, UR13, 0x4, UPT ;  /* 0x000000040d00788c */ /* 0x000fe2000bf05270 */
[----:B-1----:R-:W-:Y:S02]  /*3740*/  SEL R0, RZ, 0x1, P0 ;  /* 0x00000001ff007807 */ /* 0x002fe40000000000 */
[----:B------:R-:W-:Y:S01]  /*3750*/  SEL R10, R10, RZ, P0 ;  /* 0x000000ff0a0a7207 */ /* 0x000fe20000000000 */
[----:B------:R-:W-:Y:S01]  /*3760*/  USEL UR6, URZ, 0x1, UP0 ;  /* 0x00000001ff067887 */ /* 0x000fe20008000000 */
[----:B------:R-:W-:Y:S01]  /*3770*/  LOP3.LUT R9, R9, R0, RZ, 0x3c, !PT ;  /* 0x0000000009097212 */ /* 0x000fe200078e3cff */
[----:B------:R-:W-:Y:S01]  /*3780*/  USEL UR13, UR13, URZ, UP0 ;  /* 0x000000ff0d0d7287 */ /* 0x000fe20008000000 */
[----:B------:R1:W-:Y:S03]  /*3790*/  UTCBAR [UR7], URZ ;  /* 0x000000ff070073e9 */ /* 0x0003e600080000ff */
[----:B------:R-:W-:Y:S01]  /*37a0*/  LOP3.LUT R11, R11, UR6, RZ, 0x3c, !PT ;  /* 0x000000060b0b7c12 */ /* 0x000fe2000f8e3cff */
[----:B------:R-:W-:Y:S07]  /*37b0*/  @P1 BRA `(.L_x_61) ;  /* 0xfffffff800381947 */ /* 0x000fee000383ffff */
[----:B------:R-:W2:Y:S01]  /*37c0*/  S2UR UR4, SR_CgaCtaId ;  /* 0x00000000000479c3 */ /* 0x000ea20000008800 */
[----:B------:R-:W-:Y:S01]  /*37d0*/  ELECT P0, URZ, PT ;  /* 0x0000000000ff782f */ /* 0x000fe20003800000 */
[----:B------:R-:W-:Y:S01]  /*37e0*/  IMAD.MOV.U32 R0, RZ, RZ, 0x1 ;  /* 0x00000001ff007424 */ /* 0x000fe200078e00ff */
[----:B------:R-:W-:Y:S01]  /*37f0*/  UIADD3 UR5, UPT, UPT, UR5, 0xe0, URZ ;  /* 0x000000e005057890 */ /* 0x000fe2000fffe0ff */
[----:B------:R-:W-:Y:S01]  /*3800*/  SHF.L.U32 R2, R11, 0x1f, RZ ;  /* 0x0000001f0b027819 */ /* 0x000fe200000006ff */
[----:B------:R-:W-:-:S03]  /*3810*/  UMOV UR6, 0x40 ;  /* 0x0000004000067882 */ /* 0x000fc60000000000 */
[----:B------:R-:W-:Y:S01]  /*3820*/  UVIRTCOUNT.DEALLOC.SMPOOL 0x80 ;  /* 0x000000800000784c */ /* 0x000fe20000000000 */
[----:B--2---:R-:W-:Y:S02]  /*3830*/  ULEA UR4, UR4, UR6, 0x18 ;  /* 0x0000000604047291 */ /* 0x004fe4000f8ec0ff */
[----:B------:R-:W-:-:S07]  /*3840*/  ULEA UR6, UR13, UR5, 0x3 ;  /* 0x000000050d067291 */ /* 0x000fce000f8e18ff */
[----:B------:R2:W-:Y:S02]  /*3850*/  @P0 STS.U8 [UR4+0x1c], R0 ;  /* 0x00001c00ff000988 */ /* 0x0005e40008000004 */
[----:B------:R-:W4:Y:S02]  /*3860*/  SYNCS.PHASECHK.TRANS64.TRYWAIT P0, [UR6], R2 ;  /* 0x00000002ff0075a7 */ /* 0x000f240008001106 */
[----:B--2-4-:R-:W-:Y:S05]  /*3870*/  @!P0 BRA `(.L_x_62) ;  /* 0x0000003c00648947 */ /* 0x014fea0003800000 */
.L_x_141:
[----:B-1----:R-:W-:-:S04]  /*3880*/  UIADD3 UR7, UPT, UPT, UR13, 0x1, URZ ;  /* 0x000000010d077890 */ /* 0x002fc8000fffe0ff */
[----:B------:R-:W-:-:S04]  /*3890*/  UISETP.NE.AND UP0, UPT, UR7, 0x4, UPT ;  /* 0x000000040700788c */ /* 0x000fc8000bf05270 */
[----:B------:R-:W-:Y:S02]  /*38a0*/  USEL UR8, URZ, 0x1, UP0 ;  /* 0x00000001ff087887 */ /* 0x000fe40008000000 */
[----:B------:R-:W-:-:S04]  /*38b0*/  USEL UR7, UR7, URZ, UP0 ;  /* 0x000000ff07077287 */ /* 0x000fc80008000000 */
[----:B------:R-:W-:Y:S01]  /*38c0*/  ULEA UR6, UR7, UR5, 0x3 ;  /* 0x0000000507067291 */ /* 0x000fe2000f8e18ff */
[----:B--2---:R-:W-:-:S04]  /*38d0*/  LOP3.LUT R2, R11, UR8, RZ, 0x3c, !PT ;  /* 0x000000080b027c12 */ /* 0x004fc8000f8e3cff */
[----:B------:R-:W-:-:S04]  /*38e0*/  SHF.L.U32 R3, R2, 0x1f, RZ ;  /* 0x0000001f02037819 */ /* 0x000fc800000006ff */
[----:B------:R-:W1:Y:S02]  /*38f0*/  SYNCS.PHASECHK.TRANS64.TRYWAIT P0, [UR6], R3 ;  /* 0x00000003ff0075a7 */ /* 0x000e640008001106 */
[----:B-1----:R-:W-:Y:S05]  /*3900*/  @!P0 BRA `(.L_x_63) ;  /* 0x0000003c00588947 */ /* 0x002fea0003800000 */
.L_x_143:
        /* <DEDUP_REMOVED lines=9> */
.L_x_145:
[----:B------:R-:W-:-:S04]  /*39a0*/  UIADD3 UR7, UPT, UPT, UR7, 0x1, URZ ;  /* 0x0000000107077890 */ /* 0x000fc8000fffe0ff */
[----:B------:R-:W-:-:S04]  /*39b0*/  UISETP.NE.AND UP0, UPT, UR7, 0x4, UPT ;  /* 0x000000040700788c */ /* 0x000fc8000bf05270 */
[----:B------:R-:W-:Y:S02]  /*39c0*/  USEL UR6, URZ, 0x1, UP0 ;  /* 0x00000001ff067887 */ /* 0x000fe40008000000 */
[----:B------:R-:W-:-:S04]  /*39d0*/  USEL UR7, UR7, URZ, UP0 ;  /* 0x000000ff07077287 */ /* 0x000fc80008000000 */
[----:B------:R-:W-:Y:S01]  /*39e0*/  ULEA UR7, UR7, UR5, 0x3 ;  /* 0x0000000507077291 */ /* 0x000fe2000f8e18ff */
[----:B------:R-:W-:-:S04]  /*39f0*/  LOP3.LUT R2, R2, UR6, RZ, 0x3c, !PT ;  /* 0x0000000602027c12 */ /* 0x000fc8000f8e3cff */
[----:B------:R-:W-:-:S04]  /*3a00*/  SHF.L.U32 R2, R2, 0x1f, RZ ;  /* 0x0000001f02027819 */ /* 0x000fc800000006ff */
[----:B------:R-:W2:Y:S02]  /*3a10*/  SYNCS.PHASECHK.TRANS64.TRYWAIT P0, [UR7], R2 ;  /* 0x00000002ff0075a7 */ /* 0x000ea40008001107 */
[----:B--2---:R-:W-:Y:S05]  /*3a20*/  @!P0 BRA `(.L_x_65) ;  /* 0x0000003c00408947 */ /* 0x004fea0003800000 */
.L_x_147:
[----:B------:R-:W-:Y:S01]  /*3a30*/  NOP ;  /* 0x0000000000007918 */ /* 0x000fe20000000000 */
[----:B-1----:R-:W1:Y:S01]  /*3a40*/  LDS R0, [UR4+0x14] ;  /* 0x00001404ff007984 */ /* 0x002e620008000800 */
[----:B------:R-:W-:Y:S01]  /*3a50*/  ULOP3.LUT UR6, UR16, 0xffff, URZ, 0xc0, !UPT ;  /* 0x0000ffff10067892 */ /* 0x000fe2000f8ec0ff */
[----:B------:R-:W-:Y:S01]  /*3a60*/  UMOV UR8, 0xffff ;  /* 0x0000ffff00087882 */ /* 0x000fe20000000000 */
[----:B------:R-:W-:Y:S02]  /*3a70*/  UMOV UR5, 0x1 ;  /* 0x0000000100057882 */ /* 0x000fe40000000000 */
[----:B------:R-:W-:-:S04]  /*3a80*/  USHF.R.U32.HI UR6, URZ, 0x5, UR6 ;  /* 0x00000005ff067899 */ /* 0x000fc80008011606 */
[----:B------:R-:W-:Y:S02]  /*3a90*/  USHF.L.U32 UR8, UR8, UR6, URZ ;  /* 0x0000000608087299 */ /* 0x000fe400080006ff */
[----:B------:R-:W-:-:S04]  /*3aa0*/  USHF.L.U32 UR5, UR5, UR6, URZ ;  /* 0x0000000605057299 */ /* 0x000fc800080006ff */
[----:B-1----:R-:W-:-:S04]  /*3ab0*/  LOP3.LUT R0, R0, UR8, RZ, 0xc0, !PT ;  /* 0x0000000800007c12 */ /* 0x002fc8000f8ec0ff */
[----:B------:R-:W-:-:S13]  /*3ac0*/  ISETP.NE.AND P0, PT, R0, UR8, PT ;  /* 0x0000000800007c0c */ /* 0x000fda000bf05270 */
[----:B------:R-:W-:Y:S05]  /*3ad0*/  @P0 BRA `(.L_x_66) ;  /* 0x0000000000580947 */ /* 0x000fea0003800000 */
[----:B------:R-:W1:Y:S02]  /*3ae0*/  LDS R0, [UR4+0x18] ;  /* 0x00001804ff007984 */ /* 0x000e640008000800 */
[----:B-1----:R-:W-:-:S04]  /*3af0*/  LOP3.LUT R0, R0, UR5, RZ, 0xc0, !PT ;  /* 0x0000000500007c12 */ /* 0x002fc8000f8ec0ff */
[----:B------:R-:W-:-:S13]  /*3b00*/  ISETP.NE.AND P0, PT, R0, UR5, PT ;  /* 0x0000000500007c0c */ /* 0x000fda000bf05270 */
[----:B------:R-:W-:Y:S05]  /*3b10*/  @P0 BRA `(.L_x_67) ;  /* 0x00000000003c0947 */ /* 0x000fea0003800000 */
[----:B------:R-:W1:Y:S01]  /*3b20*/  S2R R2, SR_LANEID ;  /* 0x0000000000027919 */ /* 0x000e620000000000 */
[----:B------:R-:W-:Y:S01]  /*3b30*/  ULOP3.LUT UR8, URZ, UR8, URZ, 0x33, !UPT ;  /* 0x00000008ff087292 */ /* 0x000fe2000f8e33ff */
[----:B------:R-:W-:Y:S02]  /*3b40*/  VOTEU.ANY UR7, UPT, PT ;  /* 0x0000000000077886 */ /* 0x000fe400038e0100 */
[----:B------:R-:W-:-:S03]  /*3b50*/  UFLO.U32 UR7, UR7 ;  /* 0x00000007000772bd */ /* 0x000fc600080e0000 */
[----:B------:R-:W-:-:S04]  /*3b60*/  IMAD.U32 R0, RZ, RZ, UR8 ;  /* 0x00000008ff007e24 */ /* 0x000fc8000f8e00ff */
[----:B------:R2:W4:Y:S02]  /*3b70*/  REDUX UR6, R0 ;  /* 0x00000000000673c4 */ /* 0x0005240000000000 */
[----:B------:R1:W-:Y:S02]  /*3b80*/  UTCATOMSWS.AND URZ, UR8 ;  /* 0x0000000800ff79e3 */ /* 0x0003e40008000000 */
[----:B-1----:R-:W-:Y:S02]  /*3b90*/  ISETP.EQ.U32.AND P0, PT, R2, UR7, PT ;  /* 0x0000000702007c0c */ /* 0x002fe4000bf02070 */
[----:B--2---:R-:W-:Y:S02]  /*3ba0*/  LOP3.LUT R0, RZ, UR5, RZ, 0x33, !PT ;  /* 0x00000005ff007c12 */ /* 0x004fe4000f8e33ff */
[----:B----4-:R-:W-:Y:S02]  /*3bb0*/  MOV R2, UR6 ;  /* 0x0000000600027c02 */ /* 0x010fe40008000f00 */
[----:B------:R-:W1:Y:S07]  /*3bc0*/  REDUX UR5, R0 ;  /* 0x00000000000573c4 */ /* 0x000e6e0000000000 */
[----:B------:R2:W-:Y:S01]  /*3bd0*/  @P0 ATOMS.AND RZ, [UR4+0x14], R2 ;  /* 0x00001402ffff098c */ /* 0x0005e2000a800004 */
[----:B-1----:R-:W-:-:S05]  /*3be0*/  IMAD.U32 R0, RZ, RZ, UR5 ;  /* 0x00000005ff007e24 */ /* 0x002fca000f8e00ff */
[----:B------:R2:W-:Y:S01]  /*3bf0*/  @P0 ATOMS.AND RZ, [UR4+0x18], R0 ;  /* 0x00001800ffff098c */ /* 0x0005e2000a800004 */
[----:B------:R-:W-:Y:S05]  /*3c00*/  BRA `(.L_x_68) ;  /* 0x0000000000147947 */ /* 0x000fea0003800000 */
.L_x_67:
[----:B------:R-:W-:Y:S02]  /*3c10*/  MOV R2, 0x3c30 ;  /* 0x00003c3000027802 */ /* 0x000fe40000000f00 */
[----:B---3-5:R-:W-:Y:S05]  /*3c20*/  CALL.REL.NOINC `($__internal_0_$__cuda_sm10x_tcgen05_guardrail_trap_col_being_dealloced_not_returned_by_alloc) ;  /* 0x0000003c00b47944 */ /* 0x028fea0003c00000 */
[----:B------:R-:W-:Y:S05]  /*3c30*/  BRA `(.L_x_68) ;  /* 0x0000000000087947 */ /* 0x000fea0003800000 */
.L_x_66:
[----:B------:R-:W-:Y:S02]  /*3c40*/  MOV R2, 0x3c60 ;  /* 0x00003c6000027802 */ /* 0x000fe40000000f00 */
[----:B---3-5:R-:W-:Y:S05]  /*3c50*/  CALL.REL.NOINC `($__internal_2_$__cuda_sm10x_tcgen05_guardrail_trap_unallocated_columns_being_dealloced) ;  /* 0x0000003c00c07944 */ /* 0x028fea0003c00000 */
.L_x_68:
[----:B------:R-:W-:Y:S01]  /*3c60*/  NOP ;  /* 0x0000000000007918 */ /* 0x000fe20000000000 */
[----:B------:R-:W-:Y:S05]  /*3c70*/  EXIT ;  /* 0x000000000000794d */ /* 0x000fea0003800000 */
.L_x_50:
[----:B------:R-:W-:-:S09]  /*3c80*/  UISETP.NE.OR UP2, UPT, UR8, 0x3, !UP2 ;  /* 0x000000030800788c */ /* 0x000fd2000d745670 */
[----:B------:R-:W-:Y:S05]  /*3c90*/  BRA.U UP2, `(.L_x_69) ;  /* 0x0000000d02ac7547 */ /* 0x000fea000b800000 */
[----:B------:R-:W1:Y:S01]  /*3ca0*/  LDC R0, c[0x0][0xb30] ;  /* 0x0002cc00ff007b82 */ /* 0x000e620000000800 */
[----:B------:R-:W2:Y:S01]  /*3cb0*/  LDCU.64 UR8, c[0x0][0x888] ;  /* 0x00011100ff0877ac */ /* 0x000ea20008000a00 */
[----:B------:R-:W-:Y:S01]  /*3cc0*/  IMAD.MOV.U32 R32, RZ, RZ, 0x1 ;  /* 0x00000001ff207424 */ /* 0x000fe200078e00ff */
[----:B------:R-:W-:Y:S01]  /*3cd0*/  CS2R R28, SRZ ;  /* 0x00000000001c7805 */ /* 0x000fe2000001ff00 */
[----:B------:R-:W-:Y:S01]  /*3ce0*/  IMAD.MOV.U32 R25, RZ, RZ, 0x1000 ;  /* 0x00001000ff197424 */ /* 0x000fe200078e00ff */
[----:B------:R-:W4:Y:S03]  /*3cf0*/  LDCU.64 UR4, c[0x0][0x890] ;  /* 0x00011200ff0477ac */ /* 0x000f260008000a00 */
[----:B------:R-:W3:Y:S01]  /*3d00*/  LDC R24, c[0x0][0x370] ;  /* 0x0000dc00ff187b82 */ /* 0x000ee20000000800 */
[----:B------:R-:W-:Y:S01]  /*3d10*/  UMOV UR7, 0x400 ;  /* 0x0000040000077882 */ /* 0x000fe20000000000 */
[----:B------:R-:W-:-:S02]  /*3d20*/  UPLOP3.LUT UP1, UPT, UPT, UPT, UPT, 0x40, 0x4 ;  /* 0x000000000004789c */ /* 0x000fc40003f2e870 */
[----:B------:R-:W-:Y:S01]  /*3d30*/  ULEA UR7, UR37, UR7, 0x18 ;  /* 0x0000000725077291 */ /* 0x000fe2000f8ec0ff */
[----:B------:R-:W-:-:S03]  /*3d40*/  UMOV UR13, URZ ;  /* 0x000000ff000d7c82 */ /* 0x000fc60008000000 */
[----:B------:R-:W3:Y:S01]  /*3d50*/  LDC R3, c[0x0][0xb0c] ;  /* 0x0002c300ff037b82 */ /* 0x000ee20000000800 */
[----:B--2---:R-:W-:Y:S02]  /*3d60*/  UISETP.NE.U32.AND UP3, UPT, UR8, URZ, UPT ;  /* 0x000000ff0800728c */ /* 0x004fe4000bf65070 */
[----:B----4-:R-:W-:-:S05]  /*3d70*/  UISETP.NE.U32.AND UP4, UPT, UR4, URZ, UPT ;  /* 0x000000ff0400728c */ /* 0x010fca000bf85070 */
[----:B------:R-:W2:Y:S01]  /*3d80*/  LDC R22, c[0x0][0xb20] ;  /* 0x0002c800ff167b82 */ /* 0x000ea20000000800 */
[----:B-1----:R-:W-:Y:S01]  /*3d90*/  ISETP.NE.AND P1, PT, R0, 0x1, PT ;  /* 0x000000010000780c */ /* 0x002fe20003f25270 */
[----:B------:R-:W-:Y:S02]  /*3da0*/  UISETP.NE.AND.EX UP3, UPT, UR9, URZ, UPT, UP3 ;  /* 0x000000ff0900728c */ /* 0x000fe4000bf65330 */
[----:B------:R-:W-:-:S04]  /*3db0*/  UISETP.NE.AND.EX UP4, UPT, UR5, URZ, UPT, UP4 ;  /* 0x000000ff0500728c */ /* 0x000fc8000bf85340 */
[----:B------:R-:W1:Y:S08]  /*3dc0*/  LDC.64 R30, c[0x0][0x348] ;  /* 0x0000d200ff1e7b82 */ /* 0x000e700000000a00 */
[----:B------:R-:W4:Y:S08]  /*3dd0*/  LDC.64 R14, c[0x0][0xb10] ;  /* 0x0002c400ff0e7b82 */ /* 0x000f300000000a00 */
[----:B------:R-:W1:Y:S08]  /*3de0*/  LDC.64 R6, c[0x0][0xb18] ;  /* 0x0002c600ff067b82 */ /* 0x000e700000000a00 */
[----:B------:R-:W1:Y:S08]  /*3df0*/  LDC.64 R4, c[0x0][0xb28] ;  /* 0x0002ca00ff047b82 */ /* 0x000e700000000a00 */
[----:B--23--:R-:W1:Y:S02]  /*3e00*/  LDC R23, c[0x0][0x374] ;  /* 0x0000dd00ff177b82 */ /* 0x00ce640000000800 */
.L_x_78:
[C---:B------:R-:W-:Y:S02]  /*3e10*/  LEA R0, R29.reuse, UR7, 0x3 ;  /* 0x000000071d007c11 */ /* 0x040fe4000f8e18ff */
[----:B------:R-:W-:Y:S02]  /*3e20*/  SHF.L.U32 R2, R28, 0x1f, RZ ;  /* 0x0000001f1c027819 */ /* 0x000fe400000006ff */
[----:B------:R-:W-:Y:S02]  /*3e30*/  LEA R16, R29, UR7, 0x4 ;  /* 0x000000071d107c11 */ /* 0x000fe4000f8e20ff */
[----:B--2---:R-:W2:Y:S02]  /*3e40*/  SYNCS.PHASECHK.TRANS64.TRYWAIT P0, [R0+URZ+0xa0], R2 ;  /* 0x0000a002000075a7 */ /* 0x004ea400080011ff */
[----:B--2---:R-:W-:Y:S05]  /*3e50*/  @!P0 BRA `(.L_x_70) ;  /* 0x00000038004c8947 */ /* 0x004fea0003800000 */
.L_x_148:
[----:B------:R-:W-:Y:S01]  /*3e60*/  ISETP.GE.AND P0, PT, R26, 0x1, PT ;  /* 0x000000011a00780c */ /* 0x000fe20003f06270 */
[----:B------:R-:W3:Y:S01]  /*3e70*/  LDS.128 R16, [R16+0x130] ;  /* 0x0001300010107984 */ /* 0x000ee20000000c00 */
[----:B--2---:R-:W-:Y:S01]  /*3e80*/  VIADD R0, R0, 0xb0 ;  /* 0x000000b000007836 */ /* 0x004fe20000000000 */
[----:B------:R-:W-:Y:S01]  /*3e90*/  @!PT LDS RZ, [RZ] ;  /* 0x00000000fffff984 */ /* 0x000fe20000000800 */
[----:B------:R-:W-:Y:S01]  /*3ea0*/  @!PT LDS RZ, [RZ] ;  /* 0x00000000fffff984 */ /* 0x000fe20000000800 */
[----:B------:R-:W-:Y:S01]  /*3eb0*/  @!PT LDS RZ, [RZ] ;  /* 0x00000000fffff984 */ /* 0x000fe20000000800 */
[----:B------:R-:W-:Y:S01]  /*3ec0*/  @!PT LDS RZ, [RZ] ;  /* 0x00000000fffff984 */ /* 0x000fe20000000800 */
[----:B------:R2:W-:Y:S06]  /*3ed0*/  MEMBAR.ALL.CTA ;  /* 0x0000000000007992 */ /* 0x0005ec0000008000 */
[----:B--2---:R-:W2:Y:S01]  /*3ee0*/  FENCE.VIEW.ASYNC.S ;  /* 0x00000000000073c6 */ /* 0x004ea20000000000 */
[----:B------:R-:W-:Y:S04]  /*3ef0*/  PRMT R0, RZ, 0x654, R0 ;  /* 0x00000654ff007816 */ /* 0x000fe80000000000 */
[----:B--2---:R2:W-:Y:S01]  /*3f00*/  SYNCS.ARRIVE.TRANS64.RED.A1T0 RZ, [R0+URZ], RZ ;  /* 0x000000ff00ff79a7 */ /* 0x0045e200081004ff */
[----:B---3--:R-:W-:Y:S11]  /*3f10*/  LOP3.LUT P3, RZ, R18, 0x1, RZ, 0xc0, !PT ;  /* 0x0000000112ff7812 */ /* 0x008ff6000786c0ff */
[----:B------:R-:W-:Y:S02]  /*3f20*/  @!UPT UIADD3 URZ, UPT, UPT, URZ, URZ, URZ ;  /* 0x000000fffffff290 */ /* 0x000fe4000fffe0ff */
[----:B------:R-:W-:Y:S02]  /*3f30*/  @P3 MOV R11, R16 ;  /* 0x00000010000b3202 */ /* 0x000fe40000000f00 */
[----:B------:R-:W-:Y:S01]  /*3f40*/  @P3 LOP3.LUT R10, R17, 0xffff, RZ, 0xc0, !PT ;  /* 0x0000ffff110a3812 */ /* 0x000fe200078ec0ff */
[----:B--2---:R-:W-:Y:S06]  /*3f50*/  @!P0 BRA `(.L_x_71) ;  /* 0x0000000000a48947 */ /* 0x004fec0003800000 */
[-C--:B-1----:R-:W-:Y:S01]  /*3f60*/  IMAD.HI.U32 R0, R23, R7.reuse, RZ ;  /* 0x0000000717007227 */ /* 0x082fe200078e00ff */
[----:B------:R-:W-:Y:S02]  /*3f70*/  ISETP.NE.AND P0, PT, R6, 0x1, PT ;  /* 0x000000010600780c */ /* 0x000fe40003f05270 */
[----:B------:R-:W-:Y:S01]  /*3f80*/  ISETP.NE.AND P2, PT, R26, 0x1, PT ;  /* 0x000000011a00780c */ /* 0x000fe20003f45270 */
[----:B----4-:R-:W-:Y:S01]  /*3f90*/  IMAD.HI.U32 R9, R24, R14, RZ ;  /* 0x0000000e18097227 */ /* 0x010fe200078e00ff */
[----:B------:R-:W-:Y:S02]  /*3fa0*/  SHF.R.U32.HI R0, RZ, R22, R0 ;  /* 0x00000016ff007219 */ /* 0x000fe40000011600 */
[----:B------:R-:W-:Y:S01]  /*3fb0*/  ISETP.NE.AND P4, PT, R3, 0x1, PT ;  /* 0x000000010300780c */ /* 0x000fe20003f85270 */
[----:B------:R-:W-:Y:S01]  /*3fc0*/  IMAD.HI.U32 R13, R10, R7, RZ ;  /* 0x000000070a0d7227 */ /* 0x000fe200078e00ff */
[----:B------:R-:W-:Y:S02]  /*3fd0*/  SHF.R.U32.HI R9, RZ, R15, R9 ;  /* 0x0000000fff097219 */ /* 0x000fe40000011609 */
[----:B------:R-:W-:Y:S01]  /*3fe0*/  SEL R0, R23, R0, !P0 ;  /* 0x0000000017007207 */ /* 0x000fe20004000000 */
[----:B------:R-:W-:Y:S01]  /*3ff0*/  IMAD.HI.U32 R12, R11, R14, RZ ;  /* 0x0000000e0b0c7227 */ /* 0x000fe200078e00ff */
[----:B------:R-:W-:Y:S03]  /*4000*/  SEL R9, R24, R9, !P4 ;  /* 0x0000000918097207 */ /* 0x000fe60006000000 */
[-C--:B------:R-:W-:Y:S01]  /*4010*/  IMAD.HI.U32 R8, R0, R4.reuse, RZ ;  /* 0x0000000400087227 */ /* 0x080fe200078e00ff */
[----:B------:R-:W-:Y:S03]  /*4020*/  SHF.R.U32.HI R12, RZ, R15, R12 ;  /* 0x0000000fff0c7219 */ /* 0x000fe6000001160c */
[----:B------:R-:W-:Y:S01]  /*4030*/  IMAD.HI.U32 R2, R9, R4, RZ ;  /* 0x0000000409027227 */ /* 0x000fe200078e00ff */
[-C--:B------:R-:W-:Y:S02]  /*4040*/  @P2 SHF.R.U32.HI R0, RZ, R5.reuse, R8 ;  /* 0x00000005ff002219 */ /* 0x080fe40000011608 */
[----:B------:R-:W-:Y:S02]  /*4050*/  SHF.R.U32.HI R8, RZ, R22, R13 ;  /* 0x00000016ff087219 */ /* 0x000fe4000001160d */
[----:B------:R-:W-:Y:S01]  /*4060*/  @P2 SHF.R.U32.HI R9, RZ, R5, R2 ;  /* 0x00000005ff092219 */ /* 0x000fe20000011602 */
[----:B------:R-:W-:Y:S01]  /*4070*/  IMAD R0, R26, R0, RZ ;  /* 0x000000001a007224 */ /* 0x000fe200078e02ff */
[----:B------:R-:W-:Y:S02]  /*4080*/  SEL R8, R10, R8, !P0 ;  /* 0x000000080a087207 */ /* 0x000fe40004000000 */
[----:B------:R-:W-:Y:S01]  /*4090*/  SEL R2, R11, R12, !P4 ;  /* 0x0000000c0b027207 */ /* 0x000fe20006000000 */
[----:B------:R-:W-:Y:S01]  /*40a0*/  IMAD R12, R26, R9, RZ ;  /* 0x000000091a0c7224 */ /* 0x000fe200078e02ff */
[C---:B------:R-:W-:Y:S01]  /*40b0*/  ISETP.GE.AND P0, PT, R8.reuse, R0, PT ;  /* 0x000000000800720c */ /* 0x040fe20003f06270 */
[----:B------:R-:W-:Y:S03]  /*40c0*/  IMAD.HI.U32 R0, R8, R4, RZ ;  /* 0x0000000408007227 */ /* 0x000fe600078e00ff */
[----:B------:R-:W-:Y:S02]  /*40d0*/  ISETP.GE.OR P0, PT, R2, R12, P0 ;  /* 0x0000000c0200720c */ /* 0x000fe40000706670 */
[-C--:B------:R-:W-:Y:S04]  /*40e0*/  SHF.R.U32.HI R0, RZ, R5.reuse, R0 ;  /* 0x00000005ff007219 */ /* 0x080fe80000011600 */
[----:B------:R-:W-:Y:S05]  /*40f0*/  SEL R13, R8, R0, !P2 ;  /* 0x00000000080d7207 */ /* 0x000fea0005000000 */
[----:B------:R-:W-:Y:S02]  /*4100*/  IMAD.MOV R12, RZ, RZ, -R13 ;  /* 0x000000ffff0c7224 */ /* 0x000fe400078e0a0d */
[----:B------:R-:W-:Y:S04]  /*4110*/  @!P0 IMAD.HI.U32 R0, R2, R4, RZ ;  /* 0x0000000402008227 */ /* 0x000fe800078e00ff */
[----:B------:R-:W-:Y:S01]  /*4120*/  IMAD R12, R26, R12, R8 ;  /* 0x0000000c1a0c7224 */ /* 0x000fe200078e0208 */
[----:B------:R-:W-:Y:S04]  /*4130*/  @!P0 SHF.R.U32.HI R0, RZ, R5, R0 ;  /* 0x00000005ff008219 */ /* 0x000fe80000011600 */
[----:B------:R-:W-:Y:S04]  /*4140*/  @!P0 SEL R0, R2, R0, !P2 ;  /* 0x0000000002008207 */ /* 0x000fe80005000000 */
[----:B------:R-:W-:Y:S01]  /*4150*/  @!P0 IADD3 R13, PT, PT, R13, -R0, RZ ;  /* 0x800000000d0d8210 */ /* 0x000fe20007ffe0ff */
[----:B------:R-:W-:Y:S01]  /*4160*/  @!P0 IMAD R0, R9, R12, R0 ;  /* 0x0000000c09008224 */ /* 0x000fe200078e0200 */
[----:B------:R-:W-:Y:S01]  /*4170*/  IADD3 R9, PT, PT, -R8, RZ, RZ ;  /* 0x000000ff08097210 */ /* 0x000fe20007ffe1ff */
[--C-:B------:R-:W-:Y:S02]  /*4180*/  IMAD.MOV R12, RZ, RZ, -R2.reuse ;  /* 0x000000ffff0c7224 */ /* 0x100fe400078e0a02 */
[----:B------:R-:W-:Y:S02]  /*4190*/  @!P0 IMAD R8, R13, R26, R2 ;  /* 0x0000001a0d088224 */ /* 0x000fe400078e0202 */
[----:B------:R-:W-:Y:S02]  /*41a0*/  @!P0 IMAD.MOV.U32 R2, RZ, RZ, R0 ;  /* 0x000000ffff028224 */ /* 0x000fe400078e0000 */
[----:B------:R-:W-:Y:S02]  /*41b0*/  IMAD R11, R3, R12, R11 ;  /* 0x0000000c030b7224 */ /* 0x000fe400078e020b */
[----:B------:R-:W-:Y:S02]  /*41c0*/  IMAD R10, R6, R9, R10 ;  /* 0x00000009060a7224 */ /* 0x000fe400078e020a */
[----:B------:R-:W-:Y:S02]  /*41d0*/  IMAD R11, R2, R3, R11 ;  /* 0x00000003020b7224 */ /* 0x000fe400078e020b */
[----:B------:R-:W-:Y:S02]  /*41e0*/  IMAD R10, R8, R6, R10 ;  /* 0x00000006080a7224 */ /* 0x000fe400078e020a */
.L_x_71:
[----:B------:R-:W-:Y:S05]  /*41f0*/  BRA.U UP1, `(.L_x_72) ;  /* 0x0000000101107547 */ /* 0x000fea000b800000 */
[----:B------:R-:W-:Y:S04]  /*4200*/  MOV R2, UR6 ;  /* 0x0000000600027c02 */ /* 0x000fe80008000f00 */
[----:B------:R-:W-:Y:S04]  /*4210*/  SHF.L.U32 R2, R2, 0x1f, RZ ;  /* 0x0000001f02027819 */ /* 0x000fe800000006ff */
[----:B------:R-:W2:Y:S02]  /*4220*/  SYNCS.PHASECHK.TRANS64.TRYWAIT P0, [UR7+0x98], R2 ;  /* 0x00009802ff0075a7 */ /* 0x000ea40008001107 */
[----:B--2---:R-:W-:Y:S05]  /*4230*/  @!P0 BRA `(.L_x_73) ;  /* 0x0000003400688947 */ /* 0x004fea0003800000 */
.L_x_72:
[----:B------:R-:W-:Y:S02]  /*4240*/  R2UR UR11, R21 ;  /* 0x00000000150b72ca */ /* 0x000fe400000e0000 */
[----:B------:R-:W-:Y:S02]  /*4250*/  R2UR UR10, R20 ;  /* 0x00000000140a72ca */ /* 0x000fe400000e0000 */
[----:B------:R-:W-:Y:S04]  /*4260*/  ISETP.NE.U32.AND P2, PT, RZ, UR4, PT ;  /* 0x00000004ff007c0c */ /* 0x000fe8000bf45070 */
[----:B------:R-:W-:Y:S05]  /*4270*/  ISETP.NE.AND.EX P2, PT, RZ, UR5, PT, P2 ;  /* 0x00000005ff007c0c */ /* 0x000fea000bf45320 */
[----:B------:R-:W-:Y:S02]  /*4280*/  USHF.L.U32 UR11, UR11, 0x6, URZ ;  /* 0x000000060b0b7899 */ /* 0x000fe400080006ff */
[----:B------:R-:W-:Y:S01]  /*4290*/  USHF.L.U32 UR10, UR10, 0x6, URZ ;  /* 0x000000060a0a7899 */ /* 0x000fe200080006ff */
[----:B------:R-:W-:Y:S11]  /*42a0*/  BRA.U !UP4, `(.L_x_74) ;  /* 0x000000010c347547 */ /* 0x000ff6000b800000 */
[----:B------:R-:W-:Y:S01]  /*42b0*/  UPLOP3.LUT UP0, UPT, UPT, UPT, UP3, 0x80, 0x8 ;  /* 0x000000000008789c */ /* 0x000fe20003f0f030 */
[----:B--2---:R-:W-:Y:S02]  /*42c0*/  HFMA2 R0, -RZ, RZ, 0, 5.9604644775390625e-08 ;  /* 0x00000001ff007431 */ /* 0x004fe400000001ff */
[----:B------:R-:W-:Y:S03]  /*42d0*/  IMAD.MOV.U32 R60, RZ, RZ, 0x1 ;  /* 0x00000001ff3c7424 */ /* 0x000fe600078e00ff */
[----:B------:R-:W-:Y:S05]  /*42e0*/  PLOP3.LUT P0, PT, PT, PT, UP0, 0x80, 0x8 ;  /* 0x000000000008781c */ /* 0x000fea0003f0f008 */
[----:B------:R-:W2:Y:S01]  /*42f0*/  @UP0 LDCU.64 UR14, c[0x0][0x888] ;  /* 0x00011100ff0e07ac */ /* 0x000ea20008000a00 */
[----:B------:R-:W-:Y:S07]  /*4300*/  @UP0 UIMAD UR8, UR36, UR4, URZ ;  /* 0x00000004240802a4 */ /* 0x000fee000f8e02ff */
[----:B------:R-:W-:Y:S01]  /*4310*/  @!P0 PRMT R60, R0, 0x7610, R60 ;  /* 0x00007610003c8816 */ /* 0x000fe2000000003c */
[----:B--2---:R-:W-:Y:S03]  /*4320*/  @UP0 UIMAD.WIDE UR14, UR8, 0x4, UR14 ;  /* 0x00000004080e08a5 */ /* 0x004fe6000f8e020e */
[----:B------:R-:W2:Y:S03]  /*4330*/  @!UP0 LDCU UR8, c[0x0][0x880] ;  /* 0x00011000ff0887ac */ /* 0x000ea60008000800 */
[----:B------:R-:W-:Y:S01]  /*4340*/  IMAD.U32 R8, RZ, RZ, UR14 ;  /* 0x0000000eff087e24 */ /* 0x000fe2000f8e00ff */
[----:B------:R-:W-:Y:S05]  /*4350*/  MOV R9, UR15 ;  /* 0x0000000f00097c02 */ /* 0x000fea0008000f00 */
[----:B-----5:R3:W5:Y:S02]  /*4360*/  @P0 LDG.E R35, desc[UR46][R8.64] ;  /* 0x0000002e08230981 */ /* 0x020764000c1e1900 */
[----:B--23--:R-:W-:Y:S07]  /*4370*/  @!P0 IMAD.U32 R35, RZ, RZ, UR8 ;  /* 0x00000008ff238e24 */ /* 0x00cfee000f8e00ff */
.L_x_74:
[----:B-----5:R-:W-:Y:S01]  /*4380*/  @!P2 FSETP.EQ.AND P0, PT, R35, RZ, PT ;  /* 0x000000ff2300a20b */ /* 0x020fe20003f02000 */
[----:B------:R-:W-:Y:S01]  /*4390*/  @!UPT UIADD3 URZ, UPT, UPT, URZ, URZ, URZ ;  /* 0x000000fffffff290 */ /* 0x000fe2000fffe0ff */
[----:B------:R-:W-:Y:S11]  /*43a0*/  @!P2 BRA `(.L_x_75) ;  /* 0x000000000014a947 */ /* 0x000ff60003800000 */
[----:B------:R-:W-:Y:S02]  /*43b0*/  LOP3.LUT P2, RZ, R60, 0xff, RZ, 0xc0, !PT ;  /* 0x000000ff3cff7812 */ /* 0x000fe4000784c0ff */
[----:B------:R-:W-:Y:S04]  /*43c0*/  PLOP3.LUT P0, PT, PT, PT, UP0, 0x80, 0x8 ;  /* 0x000000000008781c */ /* 0x000fe80003f0f008 */
[----:B------:R-:W-:Y:S07]  /*43d0*/  PLOP3.LUT P0, PT, P0, PT, PT, 0x8, 0x80 ;  /* 0x000000000080781c */ /* 0x000fee000070e170 */
[----:B------:R-:W-:Y:S11]  /*43e0*/  @P2 FSETP.EQ.AND P0, PT, R35, RZ, PT ;  /* 0x000000ff2300220b */ /* 0x000ff60003f02000 */
[----:B------:R-:W-:Y:S02]  /*43f0*/  @!UPT UIADD3 URZ, UPT, UPT, URZ, URZ, URZ ;  /* 0x000000fffffff290 */ /* 0x000fe4000fffe0ff */
.L_x_75:
[----:B------:R-:W-:Y:S01]  /*4400*/  ULEA UR15, UR13, UR7, 0x3 ;  /* 0x000000070d0f7291 */ /* 0x000fe2000f8e18ff */
[----:B------:R-:W-:Y:S02]  /*4410*/  SHF.L.U32 R9, R32, 0x1f, RZ ;  /* 0x0000001f20097819 */ /* 0x000fe400000006ff */
[----:B------:R-:W-:Y:S04]  /*4420*/  ELECT P4, URZ, PT ;  /* 0x0000000000ff782f */ /* 0x000fe80003880000 */
[----:B------:R-:W-:Y:S02]  /*4430*/  PLOP3.LUT P4, PT, P0, P4, PT, 0xf2, 0x2f ;  /* 0x00000000002f781c */ /* 0x000fe40000789e72 */
[----:B------:R-:W3:Y:S11]  /*4440*/  SYNCS.PHASECHK.TRANS64.TRYWAIT P2, [UR15+0x78], R9 ;  /* 0x00007809ff0075a7 */ /* 0x000ef6000804110f */
[----:B-1----:R-:W-:Y:S05]  /*4450*/  @!P4 IADD3 R8, P0, PT, R30, 0x580, RZ ;  /* 0x000005801e08c810 */ /* 0x002fea0007f1e0ff */
[----:B--2---:R-:W-:Y:S01]  /*4460*/  @!P4 IMAD.X R2, RZ, RZ, R31, P0 ;  /* 0x000000ffff02c224 */ /* 0x004fe200000e061f */
[----:B---3--:R-:W-:Y:S07]  /*4470*/  @!P2 BRA `(.L_x_76) ;  /* 0x0000003000f0a947 */ /* 0x008fee0003800000 */
.L_x_151:
[----:B------:R-:W2:Y:S01]  /*4480*/  LDC.64 R12, c[0x0][0xb18] ;  /* 0x0002c600ff0c7b82 */ /* 0x000ea20000000a00 */
[----:B------:R-:W-:Y:S01]  /*4490*/  @!P4 R2UR UR8, R2 ;  /* 0x000000000208c2ca */ /* 0x000fe200000e0000 */
[----:B------:R-:W-:Y:S01]  /*44a0*/  VOTEU.ALL UP2, P4 ;  /* 0x0000000000ff7886 */ /* 0x000fe20002040000 */
[----:B------:R-:W-:Y:S01]  /*44b0*/  @!P4 R2UR UR9, R8 ;  /* 0x000000000809c2ca */ /* 0x000fe200000e0000 */
[----:B------:R-:W-:Y:S01]  /*44c0*/  VOTEU.ALL UP1, P4 ;  /* 0x0000000000ff7886 */ /* 0x000fe20002020000 */
[----:B-1----:R-:W-:Y:S03]  /*44d0*/  @!P4 IMAD.MOV.U32 R0, RZ, RZ, 0x1000 ;  /* 0x00001000ff00c424 */ /* 0x002fe600078e00ff */
[----:B------:R-:W1:Y:S01]  /*44e0*/  @!P1 LDC R2, c[0x0][0xb0c] ;  /* 0x0002c300ff029b82 */ /* 0x000e620000000800 */
[----:B------:R-:W-:Y:S01]  /*44f0*/  UMOV UR20, 0x0 ;  /* 0x0000000000147882 */ /* 0x000fe20000000000 */
[----:B------:R-:W-:Y:S01]  /*4500*/  UMOV UR21, 0x10000000 ;  /* 0x1000000000157882 */ /* 0x000fe20000000000 */
[----:B------:R-:W-:Y:S01]  /*4510*/  UMOV UR12, UR36 ;  /* 0x00000024000c7c82 */ /* 0x000fe20008000000 */
[----:B------:R-:W-:Y:S01]  /*4520*/  UIADD3 UR14, UPT, UPT, UR13, 0x1, URZ ;  /* 0x000000010d0e7890 */ /* 0x000fe2000fffe0ff */
[----:B------:R-:W-:Y:S01]  /*4530*/  @P3 SHF.R.U32.HI R27, RZ, 0x10, R17 ;  /* 0x00000010ff1b3819 */ /* 0x000fe20000011611 */
[----:B------:R-:W-:Y:S02]  /*4540*/  VIADD R29, R29, 0x1 ;  /* 0x000000011d1d7836 */ /* 0x000fe40000000000 */
[----:B------:R-:W-:Y:S01]  /*4550*/  IMAD.U32 R9, RZ, RZ, UR8 ;  /* 0x00000008ff097e24 */ /* 0x000fe2000f8e00ff */
[----:B------:R-:W-:Y:S01]  /*4560*/  @!UP2 ULEA UR8, UR13, UR7, 0xc ;  /* 0x000000070d08a291 */ /* 0x000fe2000f8e60ff */
[----:B------:R-:W-:Y:S01]  /*4570*/  IMAD.U32 R8, RZ, RZ, UR9 ;  /* 0x00000009ff087e24 */ /* 0x000fe2000f8e00ff */
[----:B------:R-:W-:Y:S02]  /*4580*/  UIADD3 UR9, UPT, UPT, UR15, 0x60, URZ ;  /* 0x000000600f097890 */ /* 0x000fe4000fffe0ff */
[----:B------:R-:W-:Y:S01]  /*4590*/  @!P4 R2UR UR19, R9 ;  /* 0x000000000913c2ca */ /* 0x000fe200000e0000 */
[----:B------:R-:W-:Y:S01]  /*45a0*/  @!UP2 UIADD3 UR8, UPT, UPT, UR8, 0x200, URZ ;  /* 0x000002000808a890 */ /* 0x000fe2000fffe0ff */
[----:B------:R-:W-:Y:S01]  /*45b0*/  @!P4 R2UR UR18, R8 ;  /* 0x000000000812c2ca */ /* 0x000fe200000e0000 */
[----:B------:R-:W-:Y:S01]  /*45c0*/  UISETP.NE.AND UP5, UPT, UR14, 0x3, UPT ;  /* 0x000000030e00788c */ /* 0x000fe2000bfa5270 */
[----:B------:R-:W3:Y:S01]  /*45d0*/  LDC.64 R8, c[0x0][0xb10] ;  /* 0x0002c400ff087b82 */ /* 0x000ee20000000a00 */
[----:B------:R-:W-:Y:S02]  /*45e0*/  UPRMT UR16, UR37, 0x654, UR9 ;  /* 0x0000065425107896 */ /* 0x000fe40008000009 */
[----:B------:R-:W-:Y:S02]  /*45f0*/  USEL UR17, URZ, 0x1, UP5 ;  /* 0x00000001ff117887 */ /* 0x000fe4000a800000 */
[----:B------:R-:W-:Y:S04]  /*4600*/  USEL UR14, UR14, URZ, UP5 ;  /* 0x000000ff0e0e7287 */ /* 0x000fe8000a800000 */
[----:B------:R-:W-:Y:S01]  /*4610*/  ULEA UR13, UR14, UR7, 0x3 ;  /* 0x000000070e0d7291 */ /* 0x000fe2000f8e18ff */
[----:B------:R-:W-:Y:S01]  /*4620*/  LOP3.LUT R32, R32, UR17, RZ, 0x3c, !PT ;  /* 0x0000001120207c12 */ /* 0x000fe2000f8e3cff */
[----:B------:R1:W-:Y:S01]  /*4630*/  @!UP1 UTMALDG.3D [UR8], [UR18], desc[UR20] ;  /* 0x00001408120095b4 */ /* 0x0003e20008011000 */
[----:B------:R5:W-:Y:S02]  /*4640*/  @!P4 SYNCS.ARRIVE.TRANS64.RED.A0TR RZ, [UR15+0x60], R0 ;  /* 0x00006000ffffc9a7 */ /* 0x000be4000830040f */
[----:B------:R-:W-:Y:S01]  /*4650*/  SHF.L.U32 R20, R32, 0x1f, RZ ;  /* 0x0000001f20147819 */ /* 0x000fe200000006ff */
[C---:B---3--:R-:W-:Y:S01]  /*4660*/  @!P1 IMAD.HI.U32 R8, R11.reuse, R8, RZ ;  /* 0x000000080b089227 */ /* 0x048fe200078e00ff */
[----:B--2---:R-:W-:Y:S02]  /*4670*/  @!P1 ISETP.NE.AND P0, PT, R12, 0x1, PT ;  /* 0x000000010c00980c */ /* 0x004fe40003f05270 */
[----:B-1----:R-:W-:Y:S01]  /*4680*/  @!P1 ISETP.NE.AND P2, PT, R2, 0x1, PT ;  /* 0x000000010200980c */ /* 0x002fe20003f45270 */
[----:B------:R-:W-:Y:S01]  /*4690*/  SYNCS.ARRIVE.TRANS64.RED.A1T0 RZ, [UR16], RZ ;  /* 0x000000ffffff79a7 */ /* 0x000fe20008100410 */
[C---:B------:R-:W-:Y:S01]  /*46a0*/  @!P1 IMAD.HI.U32 R13, R10.reuse, R13, RZ ;  /* 0x0000000d0a0d9227 */ /* 0x040fe200078e00ff */
[----:B------:R-:W-:Y:S04]  /*46b0*/  @!P1 SHF.R.U32.HI R8, RZ, R9, R8 ;  /* 0x00000009ff089219 */ /* 0x000fe80000011608 */
[----:B------:R-:W-:Y:S01]  /*46c0*/  @!P1 SEL R8, R11, R8, !P2 ;  /* 0x000000080b089207 */ /* 0x000fe20005000000 */
[----:B------:R-:W1:Y:S01]  /*46d0*/  SYNCS.PHASECHK.TRANS64.TRYWAIT P5, [UR13+0x78], R20 ;  /* 0x00007814ff0075a7 */ /* 0x000e6200080a110d */
[----:B-----5:R-:W2:Y:S02]  /*46e0*/  @!P1 LDC R0, c[0x0][0xb20] ;  /* 0x0002c800ff009b82 */ /* 0x020ea40000000800 */
[----:B--2---:R-:W-:Y:S04]  /*46f0*/  @!P1 SHF.R.U32.HI R0, RZ, R0, R13 ;  /* 0x00000000ff009219 */ /* 0x004fe8000001160d */
[----:B------:R-:W-:Y:S05]  /*4700*/  @!P1 SEL R9, R10, R0, !P0 ;  /* 0x000000000a099207 */ /* 0x000fea0004000000 */
[----:B------:R-:W-:Y:S02]  /*4710*/  @!P1 IMAD.IADD R0, R9, 0x1, -R8 ;  /* 0x0000000109009824 */ /* 0x000fe400078e0a08 */
[----:B------:R-:W-:Y:S02]  /*4720*/  @!P1 IMAD.IADD R8, R8, 0x1, -R9 ;  /* 0x0000000108089824 */ /* 0x000fe400078e0a09 */
[----:B------:R-:W-:Y:S02]  /*4730*/  @!P1 IMAD R11, R0, R2, R11 ;  /* 0x00000002000b9224 */ /* 0x000fe400078e020b */
[----:B------:R-:W-:Y:S01]  /*4740*/  @!P1 IMAD R10, R8, R12, R10 ;  /* 0x0000000c080a9224 */ /* 0x000fe200078e020a */
[----:B-1----:R-:W-:Y:S06]  /*4750*/  @!P5 BRA `(.L_x_77) ;  /* 0x000000300050d947 */ /* 0x002fec0003800000 */
.L_x_153:
[----:B------:R-:W-:Y:S01]  /*4760*/  @!P4 IADD3 R2, P0, PT, R30, 0x580, RZ ;  /* 0x000005801e02c810 */ /* 0x000fe20007f1e0ff */
[----:B------:R-:W-:Y:S01]  /*4770*/  UMOV UR18, 0x0 ;  /* 0x0000000000127882 */ /* 0x000fe20000000000 */
[----:B------:R-:W-:Y:S01]  /*4780*/  UMOV UR19, 0x10000000 ;  /* 0x1000000000137882 */ /* 0x000fe20000000000 */
[----:B------:R-:W-:Y:S01]  /*4790*/  VOTEU.ALL UP1, P4 ;  /* 0x0000000000ff7886 */ /* 0x000fe20002020000 */
[----:B------:R-:W-:Y:S01]  /*47a0*/  @!P4 R2UR UR9, R2 ;  /* 0x000000000209c2ca */ /* 0x000fe200000e0000 */
[----:B-1----:R-:W-:Y:S01]  /*47b0*/  @!P4 IMAD.X R0, RZ, RZ, R31, P0 ;  /* 0x000000ffff00c224 */ /* 0x002fe200000e061f */
[----:B------:R-:W-:Y:S01]  /*47c0*/  UMOV UR12, UR36 ;  /* 0x00000024000c7c82 */ /* 0x000fe20008000000 */
[----:B------:R-:W-:Y:S01]  /*47d0*/  @P3 R2UR UR36, R27 ;  /* 0x000000001b2432ca */ /* 0x000fe200000e0000 */
[----:B------:R-:W-:Y:S01]  /*47e0*/  @!UP1 ULEA UR15, UR14, UR7, 0xc ;  /* 0x000000070e0f9291 */ /* 0x000fe2000f8e60ff */
[----:B------:R-:W-:Y:S01]  /*47f0*/  ISETP.NE.AND P0, PT, R29, 0x2, PT ;  /* 0x000000021d00780c */ /* 0x000fe20003f05270 */
[----:B------:R-:W-:Y:S01]  /*4800*/  @!UP1 UIADD3 UR10, UPT, UPT, UR10, 0x20, URZ ;  /* 0x000000200a0a9890 */ /* 0x000fe2000fffe0ff */
[----:B------:R-:W-:Y:S01]  /*4810*/  @!P4 R2UR UR8, R0 ;  /* 0x000000000008c2ca */ /* 0x000fe200000e0000 */
[----:B------:R-:W-:Y:S01]  /*4820*/  IMAD.IADD R20, R10, 0x1, R58 ;  /* 0x000000010a147824 */ /* 0x000fe200078e023a */
[----:B------:R-:W-:Y:S01]  /*4830*/  SEL R0, RZ, 0x1, P0 ;  /* 0x00000001ff007807 */ /* 0x000fe20000000000 */
[----:B------:R-:W-:Y:S01]  /*4840*/  IMAD.IADD R21, R11, 0x1, R59 ;  /* 0x000000010b157824 */ /* 0x000fe200078e023b */
[----:B------:R-:W-:Y:S02]  /*4850*/  SEL R29, R29, RZ, P0 ;  /* 0x000000ff1d1d7207 */ /* 0x000fe40000000000 */
[----:B------:R-:W-:Y:S01]  /*4860*/  IMAD.U32 R8, RZ, RZ, UR9 ;  /* 0x00000009ff087e24 */ /* 0x000fe2000f8e00ff */
[----:B------:R-:W-:Y:S01]  /*4870*/  UIADD3 UR9, UPT, UPT, UR13, 0x60, URZ ;  /* 0x000000600d097890 */ /* 0x000fe2000fffe0ff */
[----:B------:R-:W-:Y:S03]  /*4880*/  LOP3.LUT R28, R28, R0, RZ, 0x3c, !PT ;  /* 0x000000001c1c7212 */ /* 0x000fe600078e3cff */
[----:B------:R-:W-:Y:S02]  /*4890*/  @!P4 R2UR UR16, R8 ;  /* 0x000000000810c2ca */ /* 0x000fe400000e0000 */
[----:B------:R-:W-:Y:S01]  /*48a0*/  IMAD.U32 R9, RZ, RZ, UR8 ;  /* 0x00000008ff097e24 */ /* 0x000fe2000f8e00ff */
[----:B------:R-:W-:Y:S01]  /*48b0*/  @!UP1 UIADD3 UR8, UPT, UPT, UR15, 0x200, URZ ;  /* 0x000002000f089890 */ /* 0x000fe2000fffe0ff */
[----:B------:R-:W-:Y:S01]  /*48c0*/  VOTEU.ALL UP1, P4 ;  /* 0x0000000000ff7886 */ /* 0x000fe20002020000 */
[----:B------:R-:W-:Y:S02]  /*48d0*/  UPRMT UR15, UR37, 0x654, UR9 ;  /* 0x00000654250f7896 */ /* 0x000fe40008000009 */
[----:B------:R-:W-:Y:S11]  /*48e0*/  @!P4 R2UR UR17, R9 ;  /* 0x000000000911c2ca */ /* 0x000ff600000e0000 */
[----:B------:R-:W-:Y:S02]  /*48f0*/  @!UPT UIADD3 URZ, UPT, UPT, URZ, URZ, URZ ;  /* 0x000000fffffff290 */ /* 0x000fe4000fffe0ff */
[----:B------:R2:W-:Y:S01]  /*4900*/  @!UP1 UTMALDG.3D [UR8], [UR16], desc[UR18] ;  /* 0x00001208100095b4 */ /* 0x0005e20008011000 */
[----:B------:R2:W-:Y:S01]  /*4910*/  @!P4 SYNCS.ARRIVE.TRANS64.RED.A0TR RZ, [UR13+0x60], R25 ;  /* 0x00006019ffffc9a7 */ /* 0x0005e2000830040d */
[----:B------:R-:W-:Y:S04]  /*4920*/  UIADD3 UR13, UPT, UPT, UR14, 0x1, URZ ;  /* 0x000000010e0d7890 */ /* 0x000fe8000fffe0ff */
[----:B------:R-:W-:Y:S04]  /*4930*/  UISETP.NE.AND UP1, UPT, UR13, 0x3, UPT ;  /* 0x000000030d00788c */ /* 0x000fe8000bf25270 */
[----:B------:R-:W-:Y:S02]  /*4940*/  USEL UR14, URZ, 0x1, UP1 ;  /* 0x00000001ff0e7887 */ /* 0x000fe40008800000 */
[----:B------:R-:W-:Y:S02]  /*4950*/  USEL UR13, UR13, URZ, UP1 ;  /* 0x000000ff0d0d7287 */ /* 0x000fe40008800000 */
[----:B------:R-:W-:Y:S02]  /*4960*/  UPLOP3.LUT UP1, UPT, UPT, UPT, UPT, 0x80, 0x8 ;  /* 0x000000000008789c */ /* 0x000fe40003f2f070 */
[----:B------:R-:W-:Y:S01]  /*4970*/  LOP3.LUT R32, R32, UR14, RZ, 0x3c, !PT ;  /* 0x0000000e20207c12 */ /* 0x000fe2000f8e3cff */
[----:B------:R-:W-:Y:S01]  /*4980*/  SYNCS.ARRIVE.TRANS64.RED.A1T0 RZ, [UR15], RZ ;  /* 0x000000ffffff79a7 */ /* 0x000fe2000810040f */
[----:B------:R-:W-:Y:S07]  /*4990*/  @P3 BRA `(.L_x_78) ;  /* 0xfffffff4001c3947 */ /* 0x000fee000383ffff */
[----:B------:R-:W-:Y:S01]  /*49a0*/  UIADD3 UR7, UPT, UPT, UR7, 0x78, URZ ;  /* 0x0000007807077890 */ /* 0x000fe2000fffe0ff */
[----:B------:R-:W-:-:S03]  /*49b0*/  SHF.L.U32 R2, R32, 0x1f, RZ ;  /* 0x0000001f20027819 */ /* 0x000fc600000006ff */
[----:B------:R-:W-:-:S09]  /*49c0*/  ULEA UR4, UR13, UR7, 0x3 ;  /* 0x000000070d047291 */ /* 0x000fd2000f8e18ff */
[----:B------:R-:W1:Y:S02]  /*49d0*/  SYNCS.PHASECHK.TRANS64.TRYWAIT P0, [UR4], R2 ;  /* 0x00000002ff0075a7 */ /* 0x000e640008001104 */
[----:B-1----:R-:W-:Y:S05]  /*49e0*/  @!P0 BRA `(.L_x_79) ;  /* 0x0000002c00c48947 */ /* 0x002fea0003800000 */
.L_x_155:
        /* <DEDUP_REMOVED lines=9> */
.L_x_157:
[----:B------:R-:W-:-:S04]  /*4a80*/  UIADD3 UR5, UPT, UPT, UR5, 0x1, URZ ;  /* 0x0000000105057890 */ /* 0x000fc8000fffe0ff */
[----:B------:R-:W-:-:S04]  /*4a90*/  UISETP.NE.AND UP0, UPT, UR5, 0x3, UPT ;  /* 0x000000030500788c */ /* 0x000fc8000bf05270 */
[----:B------:R-:W-:Y:S02]  /*4aa0*/  USEL UR4, URZ, 0x1, UP0 ;  /* 0x00000001ff047887 */ /* 0x000fe40008000000 */
[----:B------:R-:W-:-:S04]  /*4ab0*/  USEL UR5, UR5, URZ, UP0 ;  /* 0x000000ff05057287 */ /* 0x000fc80008000000 */
[----:B------:R-:W-:Y:S01]  /*4ac0*/  ULEA UR5, UR5, UR7, 0x3 ;  /* 0x0000000705057291 */ /* 0x000fe2000f8e18ff */
[----:B-1----:R-:W-:-:S04]  /*4ad0*/  LOP3.LUT R2, R32, UR4, RZ, 0x3c, !PT ;  /* 0x0000000420027c12 */ /* 0x002fc8000f8e3cff */
[----:B------:R-:W-:Y:S01]  /*4ae0*/  SHF.L.U32 R2, R2, 0x1f, RZ ;  /* 0x0000001f02027819 */ /* 0x000fe200000006ff */
[----:B------:R-:W-:-:S07]  /*4af0*/  IMAD.U32 R0, RZ, RZ, UR5 ;  /* 0x00000005ff007e24 */ /* 0x000fce000f8e00ff */
.L_x_81:
[----:B-1----:R1:W3:Y:S02]  /*4b00*/  SYNCS.PHASECHK.TRANS64.TRYWAIT P0, [R0+URZ], R2 ;  /* 0x00000002000075a7 */ /* 0x0022e400080011ff */
[----:B---3--:R-:W-:Y:S05]  /*4b10*/  @!P0 NANOSLEEP.SYNCS 0x989680 ;  /* 0x009896800000895d */ /* 0x008fea0003900000 */
[----:B------:R-:W3:Y:S02]  /*4b20*/  @!P0 SYNCS.PHASECHK.TRANS64 P0, [R0+URZ], R2 ;  /* 0x00000002000085a7 */ /* 0x000ee400080010ff */
[----:B--23--:R-:W-:Y:S05]  /*4b30*/  @P0 EXIT ;  /* 0x000000000000094d */ /* 0x00cfea0003800000 */
[----:B------:R-:W-:Y:S05]  /*4b40*/  BRA `(.L_x_81) ;  /* 0xfffffffc00ec7947 */ /* 0x000fea000383ffff */
.L_x_69:
[----:B------:R-:W-:-:S06]  /*4b50*/  UISETP.GE.AND UP1, UPT, UR8, 0x4, UPT ;  /* 0x000000040800788c */ /* 0x000fcc000bf26270 */
[----:B------:R-:W-:-:S13]  /*4b60*/  PLOP3.LUT P0, PT, PT, PT, UP1, 0x80, 0x8 ;  /* 0x000000000008781c */ /* 0x000fda0003f0f018 */
[----:B------:R-:W-:Y:S05]  /*4b70*/  @!P0 EXIT ;  /* 0x000000000000894d */ /* 0x000fea0003800000 */
[----:B------:R-:W-:Y:S01]  /*4b80*/  BAR.SYNC.DEFER_BLOCKING 0x6, 0xa0 ;  /* 0x0182800000007b1d */ /* 0x000fe20000010000 */
[C---:B------:R-:W-:Y:S01]  /*4b90*/  IMAD.SHL.U32 R3, R70.reuse, 0x20, RZ ;  /* 0x0000002046037824 */ /* 0x040fe200078e00ff */
[----:B------:R-:W-:Y:S01]  /*4ba0*/  SHF.R.U32.HI R4, RZ, 0x1, R70 ;  /* 0x00000001ff047819 */ /* 0x000fe20000011646 */
[C---:B------:R-:W-:Y:S01]  /*4bb0*/  IMAD.SHL.U32 R64, R70.reuse, 0x10, RZ ;  /* 0x0000001046407824 */ /* 0x040fe200078e00ff */
[C---:B------:R-:W-:Y:S01]  /*4bc0*/  LOP3.LUT P0, RZ, R70.reuse, 0x4, RZ, 0xc0, !PT ;  /* 0x0000000446ff7812 */ /* 0x040fe2000780c0ff */
[----:B------:R-:W-:Y:S01]  /*4bd0*/  IMAD.U32 R32, R70, 0x10000, RZ ;  /* 0x0001000046207824 */ /* 0x000fe200078e00ff */
[----:B------:R-:W-:Y:S02]  /*4be0*/  UMOV UR48, 0x400 ;  /* 0x0000040000307882 */ /* 0x000fe40000000000 */
[----:B------:R-:W1:Y:S01]  /*4bf0*/  LDC R63, c[0x0][0x370] ;  /* 0x0000dc00ff3f7b82 */ /* 0x000e620000000800 */
[----:B------:R-:W-:Y:S01]  /*4c00*/  ULEA UR48, UR37, UR48, 0x18 ;  /* 0x0000003025307291 */ /* 0x000fe2000f8ec0ff */
[----:B------:R-:W-:Y:S01]  /*4c10*/  LOP3.LUT R2, R3, 0xc0, RZ, 0xc0, !PT ;  /* 0x000000c003027812 */ /* 0x000fe200078ec0ff */
[----:B------:R-:W-:Y:S01]  /*4c20*/  IMAD.MOV.U32 R69, RZ, RZ, 0x10 ;  /* 0x00000010ff457424 */ /* 0x000fe200078e00ff */
[----:B------:R-:W-:Y:S01]  /*4c30*/  LOP3.LUT R64, R64, 0x600, RZ, 0xc0, !PT ;  /* 0x0000060040407812 */ /* 0x000fe200078ec0ff */
[----:B------:R-:W-:Y:S01]  /*4c40*/  IMAD.MOV.U32 R31, RZ, RZ, RZ ;  /* 0x000000ffff1f7224 */ /* 0x000fe200078e00ff */
[----:B------:R-:W-:Y:S01]  /*4c50*/  LOP3.LUT R4, R2, 0x8, R4, 0xf8, !PT ;  /* 0x0000000802047812 */ /* 0x000fe200078ef804 */
[----:B------:R-:W-:Y:S01]  /*4c60*/  IMAD.SHL.U32 R2, R70, 0x4, RZ ;  /* 0x0000000446027824 */ /* 0x000fe200078e00ff */
[----:B------:R-:W2:Y:S01]  /*4c70*/  LDC R28, c[0x0][0xb0c] ;  /* 0x0002c300ff1c7b82 */ /* 0x000ea20000000800 */
[--C-:B------:R-:W-:Y:S01]  /*4c80*/  LOP3.LUT R64, R64, 0x20, R3.reuse, 0xf8, !PT ;  /* 0x0000002040407812 */ /* 0x100fe200078ef803 */
[----:B------:R-:W-:Y:S01]  /*4c90*/  IMAD.MOV.U32 R68, RZ, RZ, RZ ;  /* 0x000000ffff447224 */ /* 0x000fe200078e00ff */
[----:B------:R-:W-:Y:S01]  /*4ca0*/  LOP3.LUT R32, R32, 0x600000, RZ, 0xc0, !PT ;  /* 0x0060000020207812 */ /* 0x000fe200078ec0ff */
[----:B------:R-:W-:Y:S01]  /*4cb0*/  IMAD.MOV.U32 R73, RZ, RZ, RZ ;  /* 0x000000ffff497224 */ /* 0x000fe200078e00ff */
[----:B------:R-:W-:Y:S01]  /*4cc0*/  LOP3.LUT R2, R4, 0x18, R2, 0x78, !PT ;  /* 0x0000001804027812 */ /* 0x000fe200078e7802 */
[----:B------:R-:W-:Y:S01]  /*4cd0*/  IMAD.MOV.U32 R67, RZ, RZ, RZ ;  /* 0x000000ffff437224 */ /* 0x000fe200078e00ff */
[----:B------:R-:W-:Y:S01]  /*4ce0*/  LOP3.LUT R64, R64, 0x100, R3, 0xf8, !PT ;  /* 0x0000010040407812 */ /* 0x000fe200078ef803 */
[----:B------:R-:W4:Y:S01]  /*4cf0*/  LDC R61, c[0x0][0xb20] ;  /* 0x0002c800ff3d7b82 */ /* 0x000f220000000800 */
[----:B------:R-:W3:Y:S01]  /*4d00*/  LDS R0, [UR48+0x150] ;  /* 0x00015030ff007984 */ /* 0x000ee20008000800 */
[----:B------:R-:W-:Y:S01]  /*4d10*/  LOP3.LUT R70, R70, 0x60, RZ, 0xc0, !PT ;  /* 0x0000006046467812 */ /* 0x000fe200078ec0ff */
[----:B------:R-:W1:Y:S01]  /*4d20*/  LDCU.64 UR54, c[0x0][0x348] ;  /* 0x00006900ff3677ac */ /* 0x000e620008000a00 */
[----:B------:R-:W-:-:S02]  /*4d30*/  LOP3.LUT R64, R64, R2, RZ, 0xfc, !PT ;  /* 0x0000000240407212 */ /* 0x000fc400078efcff */
[----:B------:R-:W-:Y:S01]  /*4d40*/  SEL R69, R69, 0xfffffff0, !P0 ;  /* 0xfffffff045457807 */ /* 0x000fe20004000000 */
[----:B------:R-:W1:Y:S01]  /*4d50*/  LDCU.64 UR38, c[0x0][0x888] ;  /* 0x00011100ff2677ac */ /* 0x000e620008000a00 */
[----:B------:R-:W1:Y:S01]  /*4d60*/  LDC R27, c[0x0][0xb30] ;  /* 0x0002cc00ff1b7b82 */ /* 0x000e620000000800 */
[----:B------:R-:W1:Y:S01]  /*4d70*/  LDCU.64 UR44, c[0x0][0x890] ;  /* 0x00011200ff2c77ac */ /* 0x000e620008000a00 */
[----:B------:R-:W-:-:S06]  /*4d80*/  UMOV UR51, 0x1 ;  /* 0x0000000100337882 */ /* 0x000fcc0000000000 */
[----:B------:R-:W1:Y:S01]  /*4d90*/  LDC.64 R56, c[0x0][0xb10] ;  /* 0x0002c400ff387b82 */ /* 0x000e620000000a00 */
[----:B------:R-:W-:Y:S01]  /*4da0*/  UMOV UR56, URZ ;  /* 0x000000ff00387c82 */ /* 0x000fe20008000000 */
[----:B------:R-:W-:Y:S01]  /*4db0*/  UIADD3 UR52, UPT, UPT, UR48, 0x200, URZ ;  /* 0x0000020030347890 */ /* 0x000fe2000fffe0ff */
[----:B------:R-:W-:Y:S01]  /*4dc0*/  UMOV UR50, URZ ;  /* 0x000000ff00327c82 */ /* 0x000fe20008000000 */
[----:B------:R-:W-:-:S04]  /*4dd0*/  UMOV UR49, URZ ;  /* 0x000000ff00317c82 */ /* 0x000fc80008000000 */
[----:B------:R-:W1:Y:S08]  /*4de0*/  LDC.64 R24, c[0x0][0xb18] ;  /* 0x0002c600ff187b82 */ /* 0x000e700000000a00 */
[----:B------:R-:W1:Y:S08]  /*4df0*/  LDC.64 R22, c[0x0][0xb28] ;  /* 0x0002ca00ff167b82 */ /* 0x000e700000000a00 */
[----:B------:R-:W1:Y:S01]  /*4e00*/  LDC.64 R54, c[0x0][0x8b0] ;  /* 0x00022c00ff367b82 */ /* 0x000e620000000a00 */
[----:B---3--:R-:W-:-:S07]  /*4e10*/  IMAD.IADD R32, R0, 0x1, R32 ;  /* 0x0000000100207824 */ /* 0x008fce00078e0220 */
[----:B------:R-:W3:Y:S08]  /*4e20*/  LDC.64 R52, c[0x0][0x8a8] ;  /* 0x00022a00ff347b82 */ /* 0x000ef00000000a00 */
[----:B--2-4-:R-:W1:Y:S02]  /*4e30*/  LDC R62, c[0x0][0x374] ;  /* 0x0000dd00ff3e7b82 */ /* 0x014e640000000800 */
.L_x_112:
[----:B------:R-:W-:Y:S02]  /*4e40*/  LEA R0, R73, UR48, 0x3 ;  /* 0x0000003049007c11 */ /* 0x000fe4000f8e18ff */
[----:B------:R-:W-:Y:S02]  /*4e50*/  SHF.L.U32 R2, R67, 0x1f, RZ ;  /* 0x0000001f43027819 */ /* 0x000fe400000006ff */
[----:B-1----:R-:W-:Y:S02]  /*4e60*/  LEA R16, R73, UR48, 0x4 ;  /* 0x0000003049107c11 */ /* 0x002fe4000f8e20ff */
[----:B------:R-:W2:Y:S02]  /*4e70*/  SYNCS.PHASECHK.TRANS64.TRYWAIT P0, [R0+URZ+0xa0], R2 ;  /* 0x0000a002000075a7 */ /* 0x000ea400080011ff */
[----:B--2---:R-:W-:Y:S05]  /*4e80*/  @!P0 BRA `(.L_x_82) ;  /* 0x0000002800cc8947 */ /* 0x004fea0003800000 */
.L_x_158:
[----:B------:R-:W4:Y:S01]  /*4e90*/  LDC.64 R10, c[0x0][0xb10] ;  /* 0x0002c400ff0a7b82 */ /* 0x000f220000000a00 */
[----:B------:R-:W3:Y:S01]  /*4ea0*/  LDS.128 R16, [R16+0x130] ;  /* 0x0001300010107984 */ /* 0x000ee20000000c00 */
[----:B-1----:R-:W-:Y:S01]  /*4eb0*/  ISETP.NE.AND P1, PT, R27, 0x1, PT ;  /* 0x000000011b00780c */ /* 0x002fe20003f25270 */
[----:B--2---:R-:W-:Y:S01]  /*4ec0*/  VIADD R0, R0, 0xb0 ;  /* 0x000000b000007836 */ /* 0x004fe20000000000 */
[----:B------:R-:W-:Y:S04]  /*4ed0*/  ISETP.GE.AND P0, PT, R26, 0x1, PT ;  /* 0x000000011a00780c */ /* 0x000fe80003f06270 */
[----:B------:R-:W1:Y:S01]  /*4ee0*/  LDC.64 R8, c[0x0][0xb18] ;  /* 0x0002c600ff087b82 */ /* 0x000e620000000a00 */
[----:B------:R-:W-:Y:S01]  /*4ef0*/  PRMT R0, RZ, 0x654, R0 ;  /* 0x00000654ff007816 */ /* 0x000fe20000000000 */
[----:B------:R-:W-:Y:S01]  /*4f00*/  @!PT LDS RZ, [RZ] ;  /* 0x00000000fffff984 */ /* 0x000fe20000000800 */
[----:B------:R-:W-:Y:S01]  /*4f10*/  @!PT LDS RZ, [RZ] ;  /* 0x00000000fffff984 */ /* 0x000fe20000000800 */
[----:B------:R-:W-:Y:S01]  /*4f20*/  @!PT LDS RZ, [RZ] ;  /* 0x00000000fffff984 */ /* 0x000fe20000000800 */
[----:B------:R-:W-:Y:S01]  /*4f30*/  @!PT LDS RZ, [RZ] ;  /* 0x00000000fffff984 */ /* 0x000fe20000000800 */
[----:B------:R2:W-:Y:S06]  /*4f40*/  MEMBAR.ALL.CTA ;  /* 0x0000000000007992 */ /* 0x0005ec0000008000 */
[----:B--2---:R-:W2:Y:S01]  /*4f50*/  FENCE.VIEW.ASYNC.S ;  /* 0x00000000000073c6 */ /* 0x004ea20000000000 */
[----:B------:R-:W1:Y:S08]  /*4f60*/  @!P1 LDC R12, c[0x0][0xb20] ;  /* 0x0002c800ff0c9b82 */ /* 0x000e700000000800 */
[----:B------:R-:W1:Y:S01]  /*4f70*/  @!P1 LDC R7, c[0x0][0xb0c] ;  /* 0x0002c300ff079b82 */ /* 0x000e620000000800 */
[----:B--2---:R2:W-:Y:S01]  /*4f80*/  SYNCS.ARRIVE.TRANS64.RED.A1T0 RZ, [R0+URZ], RZ ;  /* 0x000000ff00ff79a7 */ /* 0x0045e200081004ff */
[----:B---3--:R-:W-:Y:S04]  /*4f90*/  LOP3.LUT P4, RZ, R18, 0x1, RZ, 0xc0, !PT ;  /* 0x0000000112ff7812 */ /* 0x008fe8000788c0ff */
[----:B------:R-:W-:Y:S09]  /*4fa0*/  P2R R71, PR, RZ, 0x10 ;  /* 0x00000010ff477803 */ /* 0x000ff20000000000 */
[----:B------:R-:W-:Y:S02]  /*4fb0*/  @P4 MOV R30, R16 ;  /* 0x00000010001e4202 */ /* 0x000fe40000000f00 */
[----:B------:R-:W-:Y:S01]  /*4fc0*/  @P4 LOP3.LUT R29, R17, 0xffff, RZ, 0xc0, !PT ;  /* 0x0000ffff111d4812 */ /* 0x000fe200078ec0ff */
[----:B--2-4-:R-:W-:Y:S06]  /*4fd0*/  @!P0 BRA `(.L_x_83) ;  /* 0x0000000000a48947 */ /* 0x014fec0003800000 */
[----:B------:R-:W-:Y:S01]  /*4fe0*/  IMAD.HI.U32 R0, R62, R25, RZ ;  /* 0x000000193e007227 */ /* 0x000fe200078e00ff */
[----:B------:R-:W-:Y:S02]  /*4ff0*/  ISETP.NE.AND P0, PT, R24, 0x1, PT ;  /* 0x000000011800780c */ /* 0x000fe40003f05270 */
[----:B------:R-:W-:Y:S01]  /*5000*/  ISETP.NE.AND P2, PT, R26, 0x1, PT ;  /* 0x000000011a00780c */ /* 0x000fe20003f45270 */
[----:B------:R-:W-:Y:S01]  /*5010*/  IMAD.HI.U32 R4, R63, R56, RZ ;  /* 0x000000383f047227 */ /* 0x000fe200078e00ff */
[----:B------:R-:W-:Y:S02]  /*5020*/  SHF.R.U32.HI R0, RZ, R61, R0 ;  /* 0x0000003dff007219 */ /* 0x000fe40000011600 */
[----:B------:R-:W-:Y:S01]  /*5030*/  ISETP.NE.AND P3, PT, R28, 0x1, PT ;  /* 0x000000011c00780c */ /* 0x000fe20003f65270 */
[----:B------:R-:W-:Y:S01]  /*5040*/  IMAD.HI.U32 R6, R29, R25, RZ ;  /* 0x000000191d067227 */ /* 0x000fe200078e00ff */
[-C--:B------:R-:W-:Y:S02]  /*5050*/  SHF.R.U32.HI R4, RZ, R57.reuse, R4 ;  /* 0x00000039ff047219 */ /* 0x080fe40000011604 */
[----:B------:R-:W-:Y:S01]  /*5060*/  SEL R0, R62, R0, !P0 ;  /* 0x000000003e007207 */ /* 0x000fe20004000000 */
[----:B------:R-:W-:Y:S01]  /*5070*/  IMAD.HI.U32 R5, R30, R56, RZ ;  /* 0x000000381e057227 */ /* 0x000fe200078e00ff */
[----:B------:R-:W-:Y:S03]  /*5080*/  SEL R4, R63, R4, !P3 ;  /* 0x000000043f047207 */ /* 0x000fe60005800000 */
[-C--:B------:R-:W-:Y:S01]  /*5090*/  IMAD.HI.U32 R3, R0, R22.reuse, RZ ;  /* 0x0000001600037227 */ /* 0x080fe200078e00ff */
[----:B------:R-:W-:Y:S03]  /*50a0*/  SHF.R.U32.HI R5, RZ, R57, R5 ;  /* 0x00000039ff057219 */ /* 0x000fe60000011605 */
[----:B------:R-:W-:Y:S01]  /*50b0*/  IMAD.HI.U32 R2, R4, R22, RZ ;  /* 0x0000001604027227 */ /* 0x000fe200078e00ff */
[----:B------:R-:W-:Y:S02]  /*50c0*/  @P2 SHF.R.U32.HI R0, RZ, R23, R3 ;  /* 0x00000017ff002219 */ /* 0x000fe40000011603 */
[----:B------:R-:W-:Y:S02]  /*50d0*/  SHF.R.U32.HI R3, RZ, R61, R6 ;  /* 0x0000003dff037219 */ /* 0x000fe40000011606 */
[----:B------:R-:W-:Y:S01]  /*50e0*/  @P2 SHF.R.U32.HI R4, RZ, R23, R2 ;  /* 0x00000017ff042219 */ /* 0x000fe20000011602 */
[----:B------:R-:W-:Y:S01]  /*50f0*/  IMAD R0, R26, R0, RZ ;  /* 0x000000001a007224 */ /* 0x000fe200078e02ff */
[----:B------:R-:W-:Y:S02]  /*5100*/  SEL R3, R29, R3, !P0 ;  /* 0x000000031d037207 */ /* 0x000fe40004000000 */
[----:B------:R-:W-:Y:S01]  /*5110*/  SEL R2, R30, R5, !P3 ;  /* 0x000000051e027207 */ /* 0x000fe20005800000 */
[----:B------:R-:W-:Y:S01]  /*5120*/  IMAD R5, R26, R4, RZ ;  /* 0x000000041a057224 */ /* 0x000fe200078e02ff */
[C---:B------:R-:W-:Y:S01]  /*5130*/  ISETP.GE.AND P0, PT, R3.reuse, R0, PT ;  /* 0x000000000300720c */ /* 0x040fe20003f06270 */
[C---:B------:R-:W-:Y:S03]  /*5140*/  IMAD.HI.U32 R0, R3.reuse, R22, RZ ;  /* 0x0000001603007227 */ /* 0x040fe600078e00ff */
[C---:B------:R-:W-:Y:S02]  /*5150*/  ISETP.GE.OR P0, PT, R2.reuse, R5, P0 ;  /* 0x000000050200720c */ /* 0x040fe40000706670 */
[----:B------:R-:W-:Y:S04]  /*5160*/  SHF.R.U32.HI R0, RZ, R23, R0 ;  /* 0x00000017ff007219 */ /* 0x000fe80000011600 */
[C---:B------:R-:W-:Y:S05]  /*5170*/  SEL R6, R3.reuse, R0, !P2 ;  /* 0x0000000003067207 */ /* 0x040fea0005000000 */
        /* <DEDUP_REMOVED lines=14> */
[----:B------:R-:W-:Y:S07]  /*5260*/  IMAD R29, R3, R24, R29 ;  /* 0x00000018031d7224 */ /* 0x000fee00078e021d */
.L_x_83:
[----:B-1----:R-:W-:Y:S01]  /*5270*/  @!P1 ISETP.NE.AND P0, PT, R8, 0x1, PT ;  /* 0x000000010800980c */ /* 0x002fe20003f05270 */
[----:B------:R-:W-:Y:S01]  /*5280*/  @!P1 IMAD.HI.U32 R0, R30, R10, RZ ;  /* 0x0000000a1e009227 */ /* 0x000fe200078e00ff */
[----:B------:R-:W-:Y:S01]  /*5290*/  @!P1 ISETP.NE.AND P2, PT, R7, 0x1, PT ;  /* 0x000000010700980c */ /* 0x000fe20003f45270 */
[----:B------:R-:W-:Y:S01]  /*52a0*/  ULOP3.LUT UP0, URZ, UR52, 0x1b0, URZ, 0xc0, !UPT ;  /* 0x000001b034ff7892 */ /* 0x000fe2000f80c0ff */
[----:B------:R-:W-:Y:S01]  /*52b0*/  R2UR UR42, R21 ;  /* 0x00000000152a72ca */ /* 0x000fe200000e0000 */
[----:B------:R-:W-:Y:S01]  /*52c0*/  @!P1 IMAD.HI.U32 R2, R29, R9, RZ ;  /* 0x000000091d029227 */ /* 0x000fe200078e00ff */
[----:B------:R-:W-:Y:S02]  /*52d0*/  @!P1 SHF.R.U32.HI R0, RZ, R11, R0 ;  /* 0x0000000bff009219 */ /* 0x000fe40000011600 */
[----:B------:R-:W-:Y:S01]  /*52e0*/  R2UR UR41, R20 ;  /* 0x00000000142972ca */ /* 0x000fe200000e0000 */
[----:B------:R-:W-:Y:S01]  /*52f0*/  VIADD R73, R73, 0x1 ;  /* 0x0000000149497836 */ /* 0x000fe20000000000 */
[----:B------:R-:W-:Y:S02]  /*5300*/  @!P1 SHF.R.U32.HI R2, RZ, R12, R2 ;  /* 0x0000000cff029219 */ /* 0x000fe40000011602 */
[----:B------:R-:W-:Y:S02]  /*5310*/  @!P1 SEL R3, R30, R0, !P2 ;  /* 0x000000001e039207 */ /* 0x000fe40005000000 */
[----:B------:R-:W-:Y:S02]  /*5320*/  @!P1 SEL R2, R29, R2, !P0 ;  /* 0x000000021d029207 */ /* 0x000fe40004000000 */
[----:B------:R-:W-:Y:S01]  /*5330*/  @P4 SHF.R.U32.HI R66, RZ, 0x10, R17 ;  /* 0x00000010ff424819 */ /* 0x000fe20000011611 */
[----:B------:R-:W-:Y:S02]  /*5340*/  USHF.L.U32 UR42, UR42, 0x6, URZ ;  /* 0x000000062a2a7899 */ /* 0x000fe400080006ff */
[----:B------:R-:W-:Y:S02]  /*5350*/  @!P1 IMAD.IADD R0, R2, 0x1, -R3 ;  /* 0x0000000102009824 */ /* 0x000fe400078e0a03 */
[----:B------:R-:W-:Y:S01]  /*5360*/  @!P1 IMAD.IADD R2, R3, 0x1, -R2 ;  /* 0x0000000103029824 */ /* 0x000fe200078e0a02 */
[----:B------:R-:W-:Y:S01]  /*5370*/  USHF.L.U32 UR41, UR41, 0x6, URZ ;  /* 0x0000000629297899 */ /* 0x000fe200080006ff */
[----:B------:R-:W-:Y:S02]  /*5380*/  @!P1 IMAD R30, R0, R7, R30 ;  /* 0x00000007001e9224 */ /* 0x000fe400078e021e */
[----:B------:R-:W-:Y:S01]  /*5390*/  @!P1 IMAD R29, R2, R8, R29 ;  /* 0x00000008021d9224 */ /* 0x000fe200078e021d */
[----:B------:R-:W-:Y:S08]  /*53a0*/  BRA.U !UP0, `(.L_x_84) ;  /* 0x00000001087c7547 */ /* 0x000ff0000b800000 */
[----:B------:R-:W1:Y:S01]  /*53b0*/  LDCU.64 UR8, c[0x4][0x80] ;  /* 0x01001000ff0877ac */ /* 0x000e620008000a00 */
[----:B------:R-:W-:Y:S01]  /*53c0*/  MOV R2, 0x0 ;  /* 0x0000000000027802 */ /* 0x000fe20000000f00 */
[----:B------:R-:W-:Y:S02]  /*53d0*/  HFMA2 R12, -RZ, RZ, 0, 5.9604644775390625e-08 ;  /* 0x00000001ff0c7431 */ /* 0x000fe400000001ff */
[----:B------:R-:W-:Y:S01]  /*53e0*/  IMAD.MOV.U32 R8, RZ, RZ, 0x70 ;  /* 0x00000070ff087424 */ /* 0x000fe200078e00ff */
[----:B------:R2:W3:Y:S01]  /*53f0*/  LDC.64 R14, c[0x4][R2] ;  /* 0x01000000020e7b82 */ /* 0x0004e20000000a00 */
[----:B------:R-:W4:Y:S01]  /*5400*/  LDCU.64 UR6, c[0x4][0x88] ;  /* 0x01001100ff0677ac */ /* 0x000f220008000a00 */
[----:B------:R-:W-:Y:S01]  /*5410*/  IMAD.MOV.U32 R13, RZ, RZ, RZ ;  /* 0x000000ffff0d7224 */ /* 0x000fe200078e00ff */
[----:B------:R-:W2:Y:S01]  /*5420*/  LDCU.64 UR4, c[0x4][0x8] ;  /* 0x01000100ff0477ac */ /* 0x000ea20008000a00 */
[----:B-1----:R-:W-:Y:S01]  /*5430*/  MOV R5, UR9 ;  /* 0x0000000900057c02 */ /* 0x002fe20008000f00 */
[----:B------:R-:W-:Y:S01]  /*5440*/  IMAD.U32 R4, RZ, RZ, UR8 ;  /* 0x00000008ff047e24 */ /* 0x000fe2000f8e00ff */
[----:B----4-:R-:W-:Y:S01]  /*5450*/  MOV R7, UR7 ;  /* 0x0000000700077c02 */ /* 0x010fe20008000f00 */
[----:B------:R-:W-:Y:S01]  /*5460*/  IMAD.U32 R6, RZ, RZ, UR6 ;  /* 0x00000006ff067e24 */ /* 0x000fe2000f8e00ff */
[----:B--2---:R-:W-:Y:S01]  /*5470*/  MOV R11, UR5 ;  /* 0x00000005000b7c02 */ /* 0x004fe20008000f00 */
[----:B------:R-:W-:Y:S02]  /*5480*/  IMAD.U32 R10, RZ, RZ, UR4 ;  /* 0x00000004ff0a7e24 */ /* 0x000fe4000f8e00ff */
[----:B------:R-:W-:Y:S07]  /*5490*/  LEPC R20, `(.L_x_85) ;  /* 0x000000001014794e */ /* 0x000fee0000000000 */
[----:B---3-5:R-:W-:Y:S05]  /*54a0*/  CALL.ABS.NOINC R14 ;  /* 0x000000000e007343 */ /* 0x028fea0003c00000 */
.L_x_85:
[----:B------:R-:W1:Y:S01]  /*54b0*/  LDCU.64 UR8, c[0x4][0x80] ;  /* 0x01001000ff0877ac */ /* 0x000e620008000a00 */
[----:B------:R-:W2:Y:S01]  /*54c0*/  LDC.64 R2, c[0x4][R2] ;  /* 0x0100000002027b82 */ /* 0x000ea20000000a00 */
[----:B------:R-:W-:Y:S02]  /*54d0*/  HFMA2 R12, -RZ, RZ, 0, 5.9604644775390625e-08 ;  /* 0x00000001ff0c7431 */ /* 0x000fe400000001ff */
[----:B------:R-:W-:Y:S02]  /*54e0*/  IMAD.MOV.U32 R8, RZ, RZ, 0x70 ;  /* 0x00000070ff087424 */ /* 0x000fe400078e00ff */
[----:B------:R-:W-:Y:S01]  /*54f0*/  IMAD.MOV.U32 R13, RZ, RZ, RZ ;  /* 0x000000ffff0d7224 */ /* 0x000fe200078e00ff */
[----:B------:R-:W3:Y:S01]  /*5500*/  LDCU.64 UR6, c[0x4][0x88] ;  /* 0x01001100ff0677ac */ /* 0x000ee20008000a00 */
[----:B------:R-:W4:Y:S01]  /*5510*/  LDCU.64 UR4, c[0x4][0x8] ;  /* 0x01000100ff0477ac */ /* 0x000f220008000a00 */
[----:B-1----:R-:W-:Y:S02]  /*5520*/  MOV R4, UR8 ;  /* 0x0000000800047c02 */ /* 0x002fe40008000f00 */
[----:B------:R-:W-:Y:S02]  /*5530*/  MOV R5, UR9 ;  /* 0x0000000900057c02 */ /* 0x000fe40008000f00 */
[----:B---3--:R-:W-:Y:S01]  /*5540*/  MOV R7, UR7 ;  /* 0x0000000700077c02 */ /* 0x008fe20008000f00 */
[----:B------:R-:W-:Y:S01]  /*5550*/  IMAD.U32 R6, RZ, RZ, UR6 ;  /* 0x00000006ff067e24 */ /* 0x000fe2000f8e00ff */
[----:B----4-:R-:W-:Y:S01]  /*5560*/  MOV R11, UR5 ;  /* 0x00000005000b7c02 */ /* 0x010fe20008000f00 */
[----:B------:R-:W-:Y:S02]  /*5570*/  IMAD.U32 R10, RZ, RZ, UR4 ;  /* 0x00000004ff0a7e24 */ /* 0x000fe4000f8e00ff */
[----:B------:R-:W-:Y:S07]  /*5580*/  LEPC R20, `(.L_x_84) ;  /* 0x000000001014794e */ /* 0x000fee0000000000 */
[----:B--2---:R-:W-:Y:S05]  /*5590*/  CALL.ABS.NOINC R2 ;  /* 0x0000000002007343 */ /* 0x004fea0003c00000 */
.L_x_84:
[----:B------:R-:W-:Y:S01]  /*55a0*/  ISETP.NE.U32.AND P4, PT, R54, RZ, PT ;  /* 0x000000ff3600720c */ /* 0x000fe20003f85070 */
[----:B------:R-:W-:Y:S01]  /*55b0*/  UISETP.NE.AND UP2, UPT, UR53, URZ, UPT ;  /* 0x000000ff3500728c */ /* 0x000fe2000bf45270 */
[----:B------:R-:W-:Y:S01]  /*55c0*/  ISETP.NE.U32.AND P2, PT, RZ, UR38, PT ;  /* 0x00000026ff007c0c */ /* 0x000fe2000bf45070 */
[----:B------:R-:W-:Y:S01]  /*55d0*/  UISETP.NE.U32.AND UP1, UPT, UR44, URZ, UPT ;  /* 0x000000ff2c00728c */ /* 0x000fe2000bf25070 */
[----:B------:R-:W-:Y:S01]  /*55e0*/  ISETP.NE.AND.EX P4, PT, R55, RZ, PT, P4 ;  /* 0x000000ff3700720c */ /* 0x000fe20003f85340 */
[----:B------:R-:W-:Y:S01]  /*55f0*/  UPLOP3.LUT UP0, UPT, UPT, UPT, UPT, 0x40, 0x4 ;  /* 0x000000000004789c */ /* 0x000fe20003f0e870 */
[----:B------:R-:W-:Y:S01]  /*5600*/  ISETP.NE.AND.EX P2, PT, RZ, UR39, PT, P2 ;  /* 0x00000027ff007c0c */ /* 0x000fe2000bf45320 */
[----:B------:R-:W-:Y:S01]  /*5610*/  UISETP.NE.AND.EX UP1, UPT, UR45, URZ, UPT, UP1 ;  /* 0x000000ff2d00728c */ /* 0x000fe2000bf25310 */
[----:B------:R-:W-:Y:S04]  /*5620*/  PLOP3.LUT P1, PT, PT, PT, UP2, 0x80, 0x8 ;  /* 0x000000000008781c */ /* 0x000fe80003f2f028 */
[----:B------:R-:W-:Y:S06]  /*5630*/  @UP2 UPLOP3.LUT UP0, UPT, UPT, UPT, UP1, 0x80, 0x8 ;  /* 0x000000000008289c */ /* 0x000fec0003f0f010 */
[----:B------:R-:W-:Y:S01]  /*5640*/  PLOP3.LUT P0, PT, PT, PT, UP0, 0x80, 0x8 ;  /* 0x000000000008781c */ /* 0x000fe20003f0f008 */
[----:B------:R-:W-:Y:S01]  /*5650*/  @!UPT UIADD3 URZ, UPT, UPT, URZ, URZ, URZ ;  /* 0x000000fffffff290 */ /* 0x000fe2000fffe0ff */
[----:B------:R-:W-:Y:S11]  /*5660*/  BRA.U !UP1, `(.L_x_86) ;  /* 0x0000000109387547 */ /* 0x000ff6000b800000 */
[----:B------:R-:W-:Y:S01]  /*5670*/  UISETP.NE.U32.AND UP0, UPT, UR38, URZ, UPT ;  /* 0x000000ff2600728c */ /* 0x000fe2000bf05070 */
[----:B------:R-:W-:Y:S02]  /*5680*/  HFMA2 R0, -RZ, RZ, 0, 5.9604644775390625e-08 ;  /* 0x00000001ff007431 */ /* 0x000fe400000001ff */
[----:B------:R-:W-:Y:S01]  /*5690*/  IMAD.MOV.U32 R60, RZ, RZ, 0x1 ;  /* 0x00000001ff3c7424 */ /* 0x000fe200078e00ff */
[----:B------:R-:W-:Y:S06]  /*56a0*/  UISETP.NE.AND.EX UP0, UPT, UR39, URZ, UPT, UP0 ;  /* 0x000000ff2700728c */ /* 0x000fec000bf05300 */
[----:B------:R-:W-:Y:S05]  /*56b0*/  PLOP3.LUT P3, PT, PT, PT, UP0, 0x80, 0x8 ;  /* 0x000000000008781c */ /* 0x000fea0003f6f008 */
[----:B------:R-:W1:Y:S01]  /*56c0*/  @UP0 LDCU.64 UR6, c[0x0][0x888] ;  /* 0x00011100ff0607ac */ /* 0x000e620008000a00 */
[----:B------:R-:W-:Y:S07]  /*56d0*/  @UP0 UIMAD UR4, UR36, UR44, URZ ;  /* 0x0000002c240402a4 */ /* 0x000fee000f8e02ff */
[----:B------:R-:W-:Y:S01]  /*56e0*/  @!P3 PRMT R60, R0, 0x7610, R60 ;  /* 0x00007610003cb816 */ /* 0x000fe2000000003c */
[----:B-1----:R-:W-:Y:S03]  /*56f0*/  @UP0 UIMAD.WIDE UR6, UR4, 0x4, UR6 ;  /* 0x00000004040608a5 */ /* 0x002fe6000f8e0206 */
[----:B------:R-:W1:Y:S03]  /*5700*/  @!UP0 LDCU UR4, c[0x0][0x880] ;  /* 0x00011000ff0487ac */ /* 0x000e660008000800 */
[----:B------:R-:W-:Y:S01]  /*5710*/  IMAD.U32 R2, RZ, RZ, UR6 ;  /* 0x00000006ff027e24 */ /* 0x000fe2000f8e00ff */
[----:B------:R-:W-:Y:S05]  /*5720*/  MOV R3, UR7 ;  /* 0x0000000700037c02 */ /* 0x000fea0008000f00 */
[----:B-----5:R2:W5:Y:S02]  /*5730*/  @P3 LDG.E R35, desc[UR46][R2.64] ;  /* 0x0000002e02233981 */ /* 0x020564000c1e1900 */
[----:B-12---:R-:W-:Y:S02]  /*5740*/  @!P3 IMAD.U32 R35, RZ, RZ, UR4 ;  /* 0x00000004ff23be24 */ /* 0x006fe4000f8e00ff */
.L_x_86:
[----:B------:R-:W-:Y:S05]  /*5750*/  @!P4 BRA `(.L_x_87) ;  /* 0x000000000020c947 */ /* 0x000fea0003800000 */
[----:B------:R-:W-:Y:S04]  /*5760*/  ISETP.NE.U32.AND P3, PT, R52, RZ, PT ;  /* 0x000000ff3400720c */ /* 0x000fe80003f65070 */
[----:B------:R-:W-:Y:S11]  /*5770*/  ISETP.NE.AND.EX P3, PT, R53, RZ, PT, P3 ;  /* 0x000000ff3500720c */ /* 0x000ff60003f65330 */
[----:B------:R-:W-:Y:S02]  /*5780*/  @!UPT UIADD3 URZ, UPT, UPT, URZ, URZ, URZ ;  /* 0x000000fffffff290 */ /* 0x000fe4000fffe0ff */
[----:B------:R-:W1:Y:S01]  /*5790*/  @P3 LDC.64 R2, c[0x0][0x8a8] ;  /* 0x00022a00ff023b82 */ /* 0x000e620000000a00 */
[----:B------:R-:W-:Y:S04]  /*57a0*/  @P3 IMAD R0, R54, UR36, RZ ;  /* 0x0000002436003c24 */ /* 0x000fe8000f8e02ff */
[----:B-1----:R-:W-:Y:S05]  /*57b0*/  @P3 IMAD.WIDE R2, R0, 0x4, R2 ;  /* 0x0000000400023825 */ /* 0x002fea00078e0202 */
[----:B-----5:R1:W5:Y:S02]  /*57c0*/  @P3 LDG.E R33, desc[UR46][R2.64] ;  /* 0x0000002e02213981 */ /* 0x020364000c1e1900 */
[----:B-1----:R-:W2:Y:S02]  /*57d0*/  @!P3 LDC R33, c[0x0][0x8a0] ;  /* 0x00022800ff21bb82 */ /* 0x002ea40000000800 */
.L_x_87:
[----:B-----5:R-:W-:Y:S01]  /*57e0*/  FSETP.NEU.AND P3, PT, R35, RZ, PT ;  /* 0x000000ff2300720b */ /* 0x020fe20003f6d000 */
[----:B------:R-:W-:Y:S01]  /*57f0*/  IMAD.U32 R2, RZ, RZ, UR56 ;  /* 0x00000038ff027e24 */ /* 0x000fe2000f8e00ff */
[----:B------:R-:W-:Y:S01]  /*5800*/  SEL R5, RZ, 0xffffffff, P2 ;  /* 0xffffffffff057807 */ /* 0x000fe20001000000 */
[----:B------:R-:W-:Y:S01]  /*5810*/  ULOP3.LUT UR4, UR51, 0x1, URZ, 0x3c, !UPT ;  /* 0x0000000133047892 */ /* 0x000fe2000f8e3cff */
[----:B------:R-:W-:Y:S01]  /*5820*/  @P1 LOP3.LUT P2, RZ, R60, 0xff, RZ, 0xc0, !PT ;  /* 0x000000ff3cff1812 */ /* 0x000fe2000784c0ff */
[----:B------:R-:W-:Y:S01]  /*5830*/  BSSY B1, `(.L_x_88) ;  /* 0x000003d000017945 */ /* 0x000fe20003800000 */
[----:B------:R-:W-:Y:S01]  /*5840*/  @P1 SEL R0, RZ, 0xffffffff, P3 ;  /* 0xffffffffff001807 */ /* 0x000fe20001800000 */
[----:B------:R-:W-:Y:S01]  /*5850*/  IMAD.MOV.U32 R47, RZ, RZ, 0x1 ;  /* 0x00000001ff2f7424 */ /* 0x000fe200078e00ff */
[----:B------:R-:W-:Y:S01]  /*5860*/  LEA R2, R2, UR48, 0x3 ;  /* 0x0000003002027c11 */ /* 0x000fe2000f8e18ff */
[----:B------:R-:W-:Y:S01]  /*5870*/  IMAD.U32 R45, RZ, RZ, UR4 ;  /* 0x00000004ff2d7e24 */ /* 0x000fe2000f8e00ff */
[----:B------:R-:W-:Y:S01]  /*5880*/  @P0 SEL R0, R5, R0, !P2 ;  /* 0x0000000005000207 */ /* 0x000fe20005000000 */
[----:B------:R-:W-:Y:S01]  /*5890*/  IMAD.U32 R46, RZ, RZ, UR56 ;  /* 0x00000038ff2e7e24 */ /* 0x000fe2000f8e00ff */
[C---:B------:R-:W-:Y:S02]  /*58a0*/  LEA R44, R31.reuse, UR48, 0x3 ;  /* 0x000000301f2c7c11 */ /* 0x040fe4000f8e18ff */
[----:B------:R-:W-:Y:S02]  /*58b0*/  CS2R R50, SRZ ;  /* 0x0000000000327805 */ /* 0x000fe4000001ff00 */
[----:B------:R-:W-:Y:S02]  /*58c0*/  @P1 LOP3.LUT R0, R0, 0x1, RZ, 0xc0, !PT ;  /* 0x0000000100001812 */ /* 0x000fe400078ec0ff */
[----:B------:R-:W-:Y:S02]  /*58d0*/  CS2R R48, SRZ ;  /* 0x0000000000307805 */ /* 0x000fe4000001ff00 */
[----:B------:R-:W-:Y:S02]  /*58e0*/  SHF.L.U32 R3, R68, 0x1f, RZ ;  /* 0x0000001f44037819 */ /* 0x000fe400000006ff */
[----:B------:R-:W-:Y:S02]  /*58f0*/  CS2R R42, SRZ ;  /* 0x00000000002a7805 */ /* 0x000fe4000001ff00 */
[----:B------:R-:W-:Y:S02]  /*5900*/  ISETP.NE.U32.OR P5, PT, R0, 0x1, !P1 ;  /* 0x000000010000780c */ /* 0x000fe40004fa5470 */
[----:B------:R-:W-:Y:S02]  /*5910*/  CS2R R40, SRZ ;  /* 0x0000000000287805 */ /* 0x000fe4000001ff00 */
[----:B------:R-:W-:Y:S02]  /*5920*/  PLOP3.LUT P2, PT, PT, PT, UP1, 0x80, 0x8 ;  /* 0x000000000008781c */ /* 0x000fe40003f4f018 */
[----:B------:R-:W-:Y:S02]  /*5930*/  LEA.HI R34, R31, R31, RZ, 0x1 ;  /* 0x0000001f1f227211 */ /* 0x000fe400078f08ff */
[----:B------:R-:W-:Y:S02]  /*5940*/  LOP3.LUT P4, R72, R60, 0xff, RZ, 0xc0, !PT ;  /* 0x000000ff3c487812 */ /* 0x000fe4000788c0ff */
[----:B------:R-:W-:Y:S02]  /*5950*/  SEL R4, RZ, 0xffffffff, P3 ;  /* 0xffffffffff047807 */ /* 0x000fe40001800000 */
[----:B------:R-:W-:Y:S02]  /*5960*/  P2R R74, PR, RZ, 0x20 ;  /* 0x00000020ff4a7803 */ /* 0x000fe40000000000 */
[----:B------:R-:W-:Y:S03]  /*5970*/  @P5 SHF.L.U32 R0, R45, 0x1f, RZ ;  /* 0x0000001f2d005819 */ /* 0x000fe600000006ff */
[----:B------:R-:W-:Y:S01]  /*5980*/  @P2 SEL R4, R5, R4, !P4 ;  /* 0x0000000405042207 */ /* 0x000fe20006000000 */
[----:B------:R1:W3:Y:S03]  /*5990*/  @P5 SYNCS.PHASECHK.TRANS64.TRYWAIT P1, [R2+URZ+0x60], R0 ;  /* 0x00006000020055a7 */ /* 0x0002e600080211ff */
[----:B------:R-:W-:Y:S04]  /*59a0*/  LOP3.LUT R4, R4, 0x1, RZ, 0xc0, !PT ;  /* 0x0000000104047812 */ /* 0x000fe800078ec0ff */
[----:B------:R-:W-:Y:S04]  /*59b0*/  ISETP.NE.U32.AND P2, PT, R4, 0x1, PT ;  /* 0x000000010400780c */ /* 0x000fe80003f45070 */
[----:B------:R-:W-:Y:S01]  /*59c0*/  P2R R76, PR, RZ, 0x4 ;  /* 0x00000004ff4c7803 */ /* 0x000fe20000000000 */
[----:B------:R4:W2:Y:S01]  /*59d0*/  SYNCS.PHASECHK.TRANS64.TRYWAIT P0, [R44+URZ+0xc0], R3 ;  /* 0x0000c0032c0075a7 */ /* 0x0008a200080011ff */
[C---:B-1----:R-:W-:Y:S01]  /*59e0*/  IMAD.SHL.U32 R0, R34.reuse, 0x20, RZ ;  /* 0x0000002022007824 */ /* 0x042fe200078e00ff */
[----:B------:R-:W-:Y:S04]  /*59f0*/  LOP3.LUT R34, R34, 0xffe, RZ, 0xc0, !PT ;  /* 0x00000ffe22227812 */ /* 0x000fe800078ec0ff */
[----:B------:R-:W-:Y:S01]  /*5a00*/  LOP3.LUT R0, R0, 0xffffffc0, RZ, 0xc0, !PT ;  /* 0xffffffc000007812 */ /* 0x000fe200078ec0ff */
[----:B------:R-:W-:Y:S04]  /*5a10*/  IMAD.IADD R34, R31, 0x1, -R34 ;  /* 0x000000011f227824 */ /* 0x000fe800078e0a22 */
[----:B------:R-:W-:Y:S04]  /*5a20*/  IMAD.IADD R0, R32, 0x1, R0 ;  /* 0x0000000120007824 */ /* 0x000fe800078e0200 */
[----:B------:R-:W-:Y:S01]  /*5a30*/  IMAD R34, R34, 0x100000, R0 ;  /* 0x0010000022227824 */ /* 0x000fe200078e0200 */
[----:B---3--:R-:W-:Y:S01]  /*5a40*/  @P5 SEL R47, RZ, 0x1, !P1 ;  /* 0x00000001ff2f5807 */ /* 0x008fe20004800000 */
[----:B----4-:R-:W-:Y:S06]  /*5a50*/  @!P5 BRA `(.L_x_89) ;  /* 0x000000000068d947 */ /* 0x010fec0003800000 */
[----:B------:R-:W-:Y:S01]  /*5a60*/  HFMA2 R43, -RZ, RZ, 0, 0 ;  /* 0x00000000ff2b7431 */ /* 0x000fe200000001ff */
[----:B------:R-:W-:Y:S01]  /*5a70*/  ISETP.NE.AND P1, PT, R47, RZ, PT ;  /* 0x000000ff2f00720c */ /* 0x000fe20003f25270 */
[----:B------:R-:W-:Y:S01]  /*5a80*/  IMAD.U32 R0, RZ, RZ, UR56 ;  /* 0x00000038ff007e24 */ /* 0x000fe2000f8e00ff */
[----:B------:R-:W-:Y:S11]  /*5a90*/  BSSY B0, `(.L_x_90) ;  /* 0x0000005000007945 */ /* 0x000ff60003800000 */
[----:B------:R-:W-:Y:S05]  /*5aa0*/  @P1 BRA `(.L_x_91) ;  /* 0x00000000000c1947 */ /* 0x000fea0003800000 */
[----:B------:R-:W-:Y:S04]  /*5ab0*/  SHF.L.U32 R4, R45, 0x1f, RZ ;  /* 0x0000001f2d047819 */ /* 0x000fe800000006ff */
[----:B------:R-:W1:Y:S02]  /*5ac0*/  SYNCS.PHASECHK.TRANS64.TRYWAIT P1, [R2+URZ+0x60], R4 ;  /* 0x00006004020075a7 */ /* 0x000e6400080211ff */
[----:B-1----:R-:W-:Y:S05]  /*5ad0*/  @!P1 BRA `(.L_x_92) ;  /* 0x0000001c00cc9947 */ /* 0x002fea0003800000 */
.L_x_91:
[----:B------:R-:W-:Y:S05]  /*5ae0*/  BSYNC B0 ;  /* 0x0000000000007941 */ /* 0x000fea0003800000 */
.L_x_90:
[----:B------:R-:W-:Y:S01]  /*5af0*/  ISETP.NE.AND P1, PT, R76, RZ, PT ;  /* 0x000000ff4c00720c */ /* 0x000fe20003f25270 */
[----:B------:R-:W-:Y:S01]  /*5b00*/  IMAD.MOV.U32 R42, RZ, RZ, RZ ;  /* 0x000000ffff2a7224 */ /* 0x000fe200078e00ff */
[----:B------:R-:W-:Y:S02]  /*5b10*/  CS2R R40, SRZ ;  /* 0x0000000000287805 */ /* 0x000fe4000001ff00 */
[----:B------:R-:W-:Y:S02]  /*5b20*/  CS2R R50, SRZ ;  /* 0x0000000000327805 */ /* 0x000fe4000001ff00 */
[----:B------:R-:W-:Y:S07]  /*5b30*/  CS2R R48, SRZ ;  /* 0x0000000000307805 */ /* 0x000fee000001ff00 */
[----:B-1----:R-:W-:Y:S01]  /*5b40*/  @P1 IMAD R2, R0, 0x800, R64 ;  /* 0x0000080000021824 */ /* 0x002fe200078e0240 */
[----:B------:R-:W-:Y:S05]  /*5b50*/  @P1 WARPSYNC.ALL ;  /* 0x0000000000001948 */ /* 0x000fea0003800000 */
[----:B------:R-:W-:Y:S01]  /*5b60*/  @P1 LEA R2, R2, UR48, 0x1 ;  /* 0x0000003002021c11 */ /* 0x000fe2000f8e08ff */
[----:B------:R-:W-:Y:S04]  /*5b70*/  UIADD3 UR5, UPT, UPT, UR56, 0x1, URZ ;  /* 0x0000000138057890 */ /* 0x000fe8000fffe0ff */
[----:B------:R1:W3:Y:S01]  /*5b80*/  @P1 LDSM.16.M88.4 R40, [R2+0x200] ;  /* 0x000200000228183b */ /* 0x0002e20000000200 */
[----:B------:R-:W-:Y:S01]  /*5b90*/  UISETP.NE.AND UP0, UPT, UR5, 0x3, UPT ;  /* 0x000000030500788c */ /* 0x000fe2000bf05270 */
[----:B------:R-:W-:Y:S03]  /*5ba0*/  @P1 IMAD R0, R69, 0x2, R2 ;  /* 0x0000000245001824 */ /* 0x000fe600078e0202 */
[----:B------:R-:W-:Y:S02]  /*5bb0*/  USEL UR4, URZ, 0x1, UP0 ;  /* 0x00000001ff047887 */ /* 0x000fe40008000000 */
[----:B------:R1:W4:Y:S01]  /*5bc0*/  @P1 LDSM.16.M88.4 R48, [R0+0x200] ;  /* 0x000200000030183b */ /* 0x0003220000000200 */
[----:B------:R-:W-:Y:S03]  /*5bd0*/  USEL UR5, UR5, URZ, UP0 ;  /* 0x000000ff05057287 */ /* 0x000fe60008000000 */
[----:B------:R-:W-:Y:S03]  /*5be0*/  LOP3.LUT R45, R45, UR4, RZ, 0x3c, !PT ;  /* 0x000000042d2d7c12 */ /* 0x000fe6000f8e3cff */
[----:B------:R-:W-:Y:S02]  /*5bf0*/  IMAD.U32 R46, RZ, RZ, UR5 ;  /* 0x00000005ff2e7e24 */ /* 0x000fe4000f8e00ff */
.L_x_89:
[----:B------:R-:W-:Y:S05]  /*5c00*/  BSYNC B1 ;  /* 0x0000000000017941 */ /* 0x000fea0003800000 */
.L_x_88:
[----:B-1----:R-:W-:Y:S04]  /*5c10*/  SHF.R.U32.HI R0, RZ, 0x15, R34 ;  /* 0x00000015ff007819 */ /* 0x002fe80000011622 */
[----:B------:R-:W-:Y:S01]  /*5c20*/  LOP3.LUT P1, RZ, R0, 0x3, R65, 0x48, !PT ;  /* 0x0000000300ff7812 */ /* 0x000fe20007824841 */
[----:B------:R-:W-:Y:S01]  /*5c30*/  @!UPT UIADD3 URZ, UPT, UPT, URZ, URZ, URZ ;  /* 0x000000fffffff290 */ /* 0x000fe2000fffe0ff */
[----:B--2---:R-:W-:Y:S11]  /*5c40*/  @P0 BRA `(.L_x_93) ;  /* 0x0000000000080947 */ /* 0x004ff60003800000 */
[----:B------:R-:W1:Y:S02]  /*5c50*/  SYNCS.PHASECHK.TRANS64.TRYWAIT P0, [R44+URZ+0xc0], R3 ;  /* 0x0000c0032c0075a7 */ /* 0x000e6400080011ff */
[----:B-1----:R-:W-:Y:S05]  /*5c60*/  @!P0 BRA `(.L_x_94) ;  /* 0x0000001c007c8947 */ /* 0x002fea0003800000 */
.L_x_93:
[----:B------:R-:W-:Y:S05]  /*5c70*/  @!P1 BRA `(.L_x_95) ;  /* 0x0000000000409947 */ /* 0x000fea0003800000 */
[----:B------:R-:W2:Y:S01]  /*5c80*/  LDCU.64 UR8, c[0x4][0x70] ;  /* 0x01000e00ff0877ac */ /* 0x000ea20008000a00 */
[----:B-1----:R-:W-:Y:S01]  /*5c90*/  MOV R3, 0x0 ;  /* 0x0000000000037802 */ /* 0x002fe20000000f00 */
[----:B------:R-:W-:Y:S02]  /*5ca0*/  HFMA2 R12, -RZ, RZ, 0, 5.9604644775390625e-08 ;  /* 0x00000001ff0c7431 */ /* 0x000fe400000001ff */
[----:B------:R-:W-:Y:S02]  /*5cb0*/  IMAD.MOV.U32 R8, RZ, RZ, 0x192 ;  /* 0x00000192ff087424 */ /* 0x000fe400078e00ff */
[----:B------:R-:W-:Y:S01]  /*5cc0*/  IMAD.MOV.U32 R13, RZ, RZ, RZ ;  /* 0x000000ffff0d7224 */ /* 0x000fe200078e00ff */
[----:B------:R-:W1:Y:S01]  /*5cd0*/  LDCU.64 UR6, c[0x4][0x78] ;  /* 0x01000f00ff0677ac */ /* 0x000e620008000a00 */
[----:B------:R-:W3:Y:S01]  /*5ce0*/  LDC.64 R2, c[0x4][R3] ;  /* 0x0100000003027b82 */ /* 0x000ee20000000a00 */
[----:B------:R-:W5:Y:S01]  /*5cf0*/  LDCU.64 UR4, c[0x4][0x10] ;  /* 0x01000200ff0477ac */ /* 0x000f620008000a00 */
[----:B--2---:R-:W-:Y:S01]  /*5d00*/  MOV R5, UR9 ;  /* 0x0000000900057c02 */ /* 0x004fe20008000f00 */
[----:B------:R-:W-:Y:S01]  /*5d10*/  IMAD.U32 R4, RZ, RZ, UR8 ;  /* 0x00000008ff047e24 */ /* 0x000fe2000f8e00ff */
[----:B-1----:R-:W-:Y:S01]  /*5d20*/  MOV R7, UR7 ;  /* 0x0000000700077c02 */ /* 0x002fe20008000f00 */
[----:B------:R-:W-:Y:S01]  /*5d30*/  IMAD.U32 R6, RZ, RZ, UR6 ;  /* 0x00000006ff067e24 */ /* 0x000fe2000f8e00ff */
[----:B-----5:R-:W-:Y:S01]  /*5d40*/  MOV R11, UR5 ;  /* 0x00000005000b7c02 */ /* 0x020fe20008000f00 */
[----:B------:R-:W-:Y:S02]  /*5d50*/  IMAD.U32 R10, RZ, RZ, UR4 ;  /* 0x00000004ff0a7e24 */ /* 0x000fe4000f8e00ff */
[----:B------:R-:W-:Y:S07]  /*5d60*/  LEPC R20, `(.L_x_95) ;  /* 0x000000001014794e */ /* 0x000fee0000000000 */
[----:B---34-:R-:W-:Y:S05]  /*5d70*/  CALL.ABS.NOINC R2 ;  /* 0x0000000002007343 */ /* 0x018fea0003c00000 */
.L_x_95:
[----:B------:R-:W-:Y:S05]  /*5d80*/  WARPSYNC.ALL ;  /* 0x0000000000007948 */ /* 0x000fea0003800000 */
[----:B------:R-:W-:Y:S01]  /*5d90*/  R2UR UR4, R34 ;  /* 0x00000000220472ca */ /* 0x000fe200000e0000 */
[----:B-1-3--:R-:W-:Y:S01]  /*5da0*/  HADD2.F32 R3, -RZ, R40.H0_H0 ;  /* 0x20000028ff037230 */ /* 0x00afe20000004100 */
[----:B------:R-:W-:Y:S01]  /*5db0*/  SHF.L.U32 R75, R69, 0x1, RZ ;  /* 0x00000001454b7819 */ /* 0x000fe200000006ff */
[----:B------:R-:W-:Y:S01]  /*5dc0*/  HADD2.F32 R20, -RZ, R42.H0_H0 ;  /* 0x2000002aff147230 */ /* 0x000fe20000004100 */
[----:B------:R-:W-:Y:S01]  /*5dd0*/  ISETP.NE.AND P0, PT, R70, RZ, PT ;  /* 0x000000ff4600720c */ /* 0x000fe20003f05270 */
[----:B------:R-:W-:Y:S08]  /*5de0*/  BSSY.RECONVERGENT B0, `(.L_x_96) ;  /* 0x000004d000007945 */ /* 0x000ff00003800200 */
[----:B------:R-:W1:Y:S02]  /*5df0*/  LDTM.16dp256bit.x4 R4, tmem[UR4] ;  /* 0x00000004000479ee */ /* 0x000e640008120000 */
[C---:B-1----:R-:W-:Y:S01]  /*5e00*/  FMUL R0, R33.reuse, R4 ;  /* 0x0000000421007220 */ /* 0x042fe20000400000 */
[----:B------:R-:W-:Y:S02]  /*5e10*/  HADD2.F32 R4, -RZ, R40.H1_H1 ;  /* 0x30000028ff047230 */ /* 0x000fe40000004100 */
[----:B------:R-:W-:Y:S01]  /*5e20*/  FMUL R2, R33, R5 ;  /* 0x0000000521027220 */ /* 0x000fe20000400000 */
[--C-:B------:R-:W-:Y:S02]  /*5e30*/  HADD2.F32 R5, -RZ, R41.reuse.H0_H0 ;  /* 0x20000029ff057230 */ /* 0x100fe40000004100 */
[----:B------:R-:W-:Y:S01]  /*5e40*/  FFMA R0, R35, R3, R0 ;  /* 0x0000000323007223 */ /* 0x000fe20000000000 */
[----:B------:R-:W-:Y:S01]  /*5e50*/  FMUL R3, R33, R6 ;  /* 0x0000000621037220 */ /* 0x000fe20000400000 */
[----:B------:R-:W-:Y:S02]  /*5e60*/  HADD2.F32 R6, -RZ, R41.H1_H1 ;  /* 0x30000029ff067230 */ /* 0x000fe40000004100 */
[----:B------:R-:W-:Y:S01]  /*5e70*/  FFMA R2, R35, R4, R2 ;  /* 0x0000000423027223 */ /* 0x000fe20000000002 */
[----:B------:R-:W-:Y:S01]  /*5e80*/  FMUL R7, R33, R7 ;  /* 0x0000000721077220 */ /* 0x000fe20000400000 */
[----:B------:R-:W-:Y:S01]  /*5e90*/  FFMA R3, R35, R5, R3 ;  /* 0x0000000523037223 */ /* 0x000fe20000000003 */
[C---:B------:R-:W-:Y:S01]  /*5ea0*/  FMUL R4, R33.reuse, R8 ;  /* 0x0000000821047220 */ /* 0x040fe20000400000 */
[----:B------:R-:W-:Y:S01]  /*5eb0*/  FMUL R5, R33, R9 ;  /* 0x0000000921057220 */ /* 0x000fe20000400000 */
[----:B------:R-:W-:Y:S01]  /*5ec0*/  F2FP.F16.F32.PACK_AB R36, R2, R0 ;  /* 0x000000000224723e */ /* 0x000fe200000000ff */
[C---:B------:R-:W-:Y:S01]  /*5ed0*/  FFMA R7, R35.reuse, R6, R7 ;  /* 0x0000000623077223 */ /* 0x040fe20000000007 */
[----:B------:R-:W-:Y:S02]  /*5ee0*/  HADD2.F32 R0, -RZ, R42.H1_H1 ;  /* 0x3000002aff007230 */ /* 0x000fe40000004100 */
[----:B------:R-:W-:Y:S01]  /*5ef0*/  FFMA R4, R35, R20, R4 ;  /* 0x0000001423047223 */ /* 0x000fe20000000004 */
[--C-:B------:R-:W-:Y:S02]  /*5f00*/  HADD2.F32 R2, -RZ, R43.reuse.H0_H0 ;  /* 0x2000002bff027230 */ /* 0x100fe40000004100 */
[----:B------:R-:W-:Y:S01]  /*5f10*/  FMUL R6, R33, R10 ;  /* 0x0000000a21067220 */ /* 0x000fe20000400000 */
[----:B------:R-:W-:Y:S01]  /*5f20*/  F2FP.F16.F32.PACK_AB R37, R7, R3 ;  /* 0x000000030725723e */ /* 0x000fe200000000ff */
[----:B------:R-:W-:Y:S02]  /*5f30*/  HADD2.F32 R3, -RZ, R43.H1_H1 ;  /* 0x3000002bff037230 */ /* 0x000fe40000004100 */
[----:B------:R-:W-:Y:S01]  /*5f40*/  FFMA R5, R35, R0, R5 ;  /* 0x0000000023057223 */ /* 0x000fe20000000005 */
[C---:B------:R-:W-:Y:S01]  /*5f50*/  FMUL R11, R33.reuse, R11 ;  /* 0x0000000b210b7220 */ /* 0x040fe20000400000 */
[--C-:B----4-:R-:W-:Y:S02]  /*5f60*/  HADD2.F32 R7, -RZ, R48.reuse.H0_H0 ;  /* 0x20000030ff077230 */ /* 0x110fe40000004100 */
[C---:B------:R-:W-:Y:S01]  /*5f70*/  FMUL R8, R33.reuse, R12 ;  /* 0x0000000c21087220 */ /* 0x040fe20000400000 */
[----:B------:R-:W-:Y:S02]  /*5f80*/  HADD2.F32 R0, -RZ, R48.H1_H1 ;  /* 0x30000030ff007230 */ /* 0x000fe40000004100 */
[----:B------:R-:W-:Y:S01]  /*5f90*/  FMUL R9, R33, R13 ;  /* 0x0000000d21097220 */ /* 0x000fe20000400000 */
[C---:B------:R-:W-:Y:S01]  /*5fa0*/  FFMA R6, R35.reuse, R2, R6 ;  /* 0x0000000223067223 */ /* 0x040fe20000000006 */
[C---:B------:R-:W-:Y:S01]  /*5fb0*/  FFMA R11, R35.reuse, R3, R11 ;  /* 0x00000003230b7223 */ /* 0x040fe2000000000b */
[C---:B------:R-:W-:Y:S01]  /*5fc0*/  FFMA R8, R35.reuse, R7, R8 ;  /* 0x0000000723087223 */ /* 0x040fe20000000008 */
[----:B------:R-:W-:Y:S01]  /*5fd0*/  FFMA R9, R35, R0, R9 ;  /* 0x0000000023097223 */ /* 0x000fe20000000009 */
[--C-:B------:R-:W-:Y:S02]  /*5fe0*/  HADD2.F32 R2, -RZ, R49.reuse.H0_H0 ;  /* 0x20000031ff027230 */ /* 0x100fe40000004100 */
[C---:B------:R-:W-:Y:S01]  /*5ff0*/  FMUL R10, R33.reuse, R14 ;  /* 0x0000000e210a7220 */ /* 0x040fe20000400000 */
[----:B------:R-:W-:Y:S02]  /*6000*/  HADD2.F32 R0, -RZ, R49.H1_H1 ;  /* 0x30000031ff007230 */ /* 0x000fe40000004100 */
[----:B------:R-:W-:Y:S01]  /*6010*/  FMUL R15, R33, R15 ;  /* 0x0000000f210f7220 */ /* 0x000fe20000400000 */
[----:B------:R-:W-:Y:S01]  /*6020*/  F2FP.F16.F32.PACK_AB R38, R5, R4 ;  /* 0x000000040526723e */ /* 0x000fe200000000ff */
[----:B------:R-:W-:Y:S01]  /*6030*/  FFMA R10, R35, R2, R10 ;  /* 0x00000002230a7223 */ /* 0x000fe2000000000a */
[----:B------:R-:W-:Y:S01]  /*6040*/  FMUL R12, R33, R16 ;  /* 0x00000010210c7220 */ /* 0x000fe20000400000 */
[----:B------:R-:W-:Y:S01]  /*6050*/  FFMA R15, R35, R0, R15 ;  /* 0x00000000230f7223 */ /* 0x000fe2000000000f */
[--C-:B------:R-:W-:Y:S01]  /*6060*/  HADD2.F32 R0, -RZ, R50.reuse.H0_H0 ;  /* 0x20000032ff007230 */ /* 0x100fe20000004100 */
[----:B------:R-:W-:Y:S01]  /*6070*/  MOV R5, UR56 ;  /* 0x0000003800057c02 */ /* 0x000fe20008000f00 */
[----:B------:R-:W-:Y:S02]  /*6080*/  HADD2.F32 R2, -RZ, R50.H1_H1 ;  /* 0x30000032ff027230 */ /* 0x000fe40000004100 */
[C---:B------:R-:W-:Y:S01]  /*6090*/  FMUL R13, R33.reuse, R17 ;  /* 0x00000011210d7220 */ /* 0x040fe20000400000 */
[--C-:B------:R-:W-:Y:S02]  /*60a0*/  HADD2.F32 R3, -RZ, R51.reuse.H0_H0 ;  /* 0x20000033ff037230 */ /* 0x100fe40000004100 */
[C---:B------:R-:W-:Y:S01]  /*60b0*/  FMUL R14, R33.reuse, R18 ;  /* 0x00000012210e7220 */ /* 0x040fe20000400000 */
[----:B------:R-:W-:Y:S02]  /*60c0*/  HADD2.F32 R4, -RZ, R51.H1_H1 ;  /* 0x30000033ff047230 */ /* 0x000fe40000004100 */
[----:B------:R-:W-:Y:S01]  /*60d0*/  FMUL R19, R33, R19 ;  /* 0x0000001321137220 */ /* 0x000fe20000400000 */
[----:B------:R-:W-:Y:S01]  /*60e0*/  FFMA R12, R35, R0, R12 ;  /* 0x00000000230c7223 */ /* 0x000fe2000000000c */
[----:B------:R-:W-:Y:S01]  /*60f0*/  LEA R5, R5, R64, 0xb ;  /* 0x0000004005057211 */ /* 0x000fe200078e58ff */
[C---:B------:R-:W-:Y:S01]  /*6100*/  FFMA R13, R35.reuse, R2, R13 ;  /* 0x00000002230d7223 */ /* 0x040fe2000000000d */
[C---:B------:R-:W-:Y:S01]  /*6110*/  FFMA R14, R35.reuse, R3, R14 ;  /* 0x00000003230e7223 */ /* 0x040fe2000000000e */
[----:B------:R-:W-:Y:S01]  /*6120*/  FFMA R19, R35, R4, R19 ;  /* 0x0000000423137223 */ /* 0x000fe20000000013 */
[----:B------:R-:W-:Y:S02]  /*6130*/  F2FP.F16.F32.PACK_AB R39, R11, R6 ;  /* 0x000000060b27723e */ /* 0x000fe400000000ff */
[----:B------:R-:W-:Y:S02]  /*6140*/  LEA R5, R5, UR48, 0x1 ;  /* 0x0000003005057c11 */ /* 0x000fe4000f8e08ff */
[----:B------:R-:W-:Y:S02]  /*6150*/  F2FP.F16.F32.PACK_AB R8, R9, R8 ;  /* 0x000000080908723e */ /* 0x000fe400000000ff */
[----:B------:R-:W-:Y:S01]  /*6160*/  F2FP.F16.F32.PACK_AB R9, R15, R10 ;  /* 0x0000000a0f09723e */ /* 0x000fe200000000ff */
[----:B------:R1:W-:Y:S01]  /*6170*/  STSM.16.M88.4 [R5+0x200], R36 ;  /* 0x0002002405007844 */ /* 0x0003e20000000200 */
[----:B------:R-:W-:Y:S02]  /*6180*/  F2FP.F16.F32.PACK_AB R10, R13, R12 ;  /* 0x0000000c0d0a723e */ /* 0x000fe400000000ff */
[----:B------:R-:W-:Y:S02]  /*6190*/  F2FP.F16.F32.PACK_AB R11, R19, R14 ;  /* 0x0000000e130b723e */ /* 0x000fe400000000ff */
[----:B------:R-:W-:Y:S05]  /*61a0*/  IADD3 R0, PT, PT, R75, 0x200, R5 ;  /* 0x000002004b007810 */ /* 0x000fea0007ffe005 */
[----:B------:R1:W-:Y:S01]  /*61b0*/  STSM.16.M88.4 [R0], R8 ;  /* 0x0000000800007844 */ /* 0x0003e20000000200 */
[----:B------:R-:W-:Y:S01]  /*61c0*/  @!PT LDS RZ, [RZ] ;  /* 0x00000000fffff984 */ /* 0x000fe20000000800 */
[----:B------:R-:W-:Y:S01]  /*61d0*/  @!PT LDS RZ, [RZ] ;  /* 0x00000000fffff984 */ /* 0x000fe20000000800 */
[----:B------:R-:W-:Y:S01]  /*61e0*/  @!PT LDS RZ, [RZ] ;  /* 0x00000000fffff984 */ /* 0x000fe20000000800 */
[----:B------:R-:W-:Y:S01]  /*61f0*/  @!PT LDS RZ, [RZ] ;  /* 0x00000000fffff984 */ /* 0x000fe20000000800 */
[----:B------:R2:W-:Y:S07]  /*6200*/  MEMBAR.ALL.CTA ;  /* 0x0000000000007992 */ /* 0x0005ee0000008000 */
[----:B--2---:R-:W2:Y:S02]  /*6210*/  FENCE.VIEW.ASYNC.S ;  /* 0x00000000000073c6 */ /* 0x004ea40000000000 */
[----:B--2---:R-:W-:Y:S06]  /*6220*/  BAR.SYNC.DEFER_BLOCKING 0x1, 0x80 ;  /* 0x0042000000007b1d */ /* 0x004fec0000010000 */
[----:B------:R-:W-:Y:S05]  /*6230*/  @P0 BRA `(.L_x_97) ;  /* 0x00000000001c0947 */ /* 0x000fea0003800000 */
[----:B------:R-:W-:Y:S02]  /*6240*/  UIADD3 UR6, UP0, UPT, UR54, 0x680, URZ ;  /* 0x0000068036067890 */ /* 0x000fe4000ff1e0ff */
[----:B------:R-:W-:Y:S02]  /*6250*/  ULEA UR4, UR56, UR48, 0xc ;  /* 0x0000003038047291 */ /* 0x000fe4000f8e60ff */
[----:B------:R-:W-:Y:S02]  /*6260*/  UIADD3.X UR7, UPT, UPT, URZ, UR55, URZ, UP0, !UPT ;  /* 0x00000037ff077290 */ /* 0x000fe400087fe4ff */
[----:B------:R-:W-:Y:S01]  /*6270*/  UIADD3 UR40, UPT, UPT, UR4, 0x200, URZ ;  /* 0x0000020004287890 */ /* 0x000fe2000fffe0ff */
[----:B------:R-:W-:Y:S08]  /*6280*/  UMOV UR43, UR36 ;  /* 0x00000024002b7c82 */ /* 0x000ff00008000000 */
[----:B------:R2:W-:Y:S02]  /*6290*/  UTMASTG.3D [UR40], [UR6] ;  /* 0x00000028060073b5 */ /* 0x0005e40008010000 */
[----:B--2---:R0:W-:Y:S02]  /*62a0*/  UTMACMDFLUSH ;  /* 0x00000000000079b7 */ /* 0x0041e40000000000 */
.L_x_97:
[----:B------:R-:W-:Y:S05]  /*62b0*/  BSYNC.RECONVERGENT B0 ;  /* 0x0000000000007941 */ /* 0x000fea0003800200 */
.L_x_96:
[----:B------:R-:W-:Y:S01]  /*62c0*/  UIADD3 UR40, UPT, UPT, UR56, 0x1, URZ ;  /* 0x0000000138287890 */ /* 0x000fe2000fffe0ff */
[----:B------:R-:W-:Y:S03]  /*62d0*/  BSSY.RECONVERGENT B0, `(.L_x_98) ;  /* 0x0000005000007945 */ /* 0x000fe60003800200 */
[----:B------:R-:W-:Y:S04]  /*62e0*/  UISETP.NE.AND UP0, UPT, UR40, 0x3, UPT ;  /* 0x000000032800788c */ /* 0x000fe8000bf05270 */
[----:B------:R-:W-:Y:S01]  /*62f0*/  USEL UR43, UR40, URZ, UP0 ;  /* 0x000000ff282b7287 */ /* 0x000fe20008000000 */
[----:B------:R-:W-:Y:S11]  /*6300*/  @P0 BRA `(.L_x_99) ;  /* 0x0000000000040947 */ /* 0x000ff60003800000 */
[----:B------:R-:W-:Y:S04]  /*6310*/  DEPBAR.LE SB0, 0x1 ;  /* 0x000080400000791a */ /* 0x000fe80000000000 */
.L_x_99:
[----:B------:R-:W-:Y:S05]  /*6320*/  BSYNC.RECONVERGENT B0 ;  /* 0x0000000000007941 */ /* 0x000fea0003800200 */
.L_x_98:
[----:B------:R-:W-:Y:S01]  /*6330*/  BAR.SYNC.DEFER_BLOCKING 0x1, 0x80 ;  /* 0x0042000000007b1d */ /* 0x000fe20000010000 */
[----:B------:R-:W-:Y:S01]  /*6340*/  ISETP.NE.AND P1, PT, R74, RZ, PT ;  /* 0x000000ff4a00720c */ /* 0x000fe20003f25270 */
[----:B------:R-:W-:Y:S01]  /*6350*/  UISETP.NE.AND UP0, UPT, UR50, URZ, UPT ;  /* 0x000000ff3200728c */ /* 0x000fe2000bf05270 */
[----:B------:R-:W-:Y:S11]  /*6360*/  LEA R2, R46, UR48, 0x3 ;  /* 0x000000302e027c11 */ /* 0x000ff6000f8e18ff */
[----:B------:R-:W-:Y:S01]  /*6370*/  @P1 SHF.L.U32 R3, R45, 0x1f, RZ ;  /* 0x0000001f2d031819 */ /* 0x000fe200000006ff */
[----:B------:R-:W-:Y:S06]  /*6380*/  BRA.U !UP0, `(.L_x_100) ;  /* 0x0000000108247547 */ /* 0x000fec000b800000 */
[----:B------:R-:W-:Y:S01]  /*6390*/  IMAD.U32 R4, RZ, RZ, UR49 ;  /* 0x00000031ff047e24 */ /* 0x000fe2000f8e00ff */
[----:B-1----:R-:W-:Y:S01]  /*63a0*/  MOV R0, UR37 ;  /* 0x0000002500007c02 */ /* 0x002fe20008000f00 */
[----:B------:R-:W-:Y:S03]  /*63b0*/  UIADD3 UR49, UPT, UPT, UR49, 0x1, URZ ;  /* 0x0000000131317890 */ /* 0x000fe6000fffe0ff */
[----:B------:R-:W-:Y:S01]  /*63c0*/  @P1 LEA R4, R4, UR48, 0x3 ;  /* 0x0000003004041c11 */ /* 0x000fe2000f8e18ff */
[----:B------:R-:W-:Y:S04]  /*63d0*/  UISETP.NE.AND UP0, UPT, UR49, 0x3, UPT ;  /* 0x000000033100788c */ /* 0x000fe8000bf05270 */
[----:B------:R-:W-:Y:S01]  /*63e0*/  @P1 VIADD R4, R4, 0x78 ;  /* 0x0000007804041836 */ /* 0x000fe20000000000 */
[----:B------:R-:W-:Y:S04]  /*63f0*/  USEL UR49, UR49, URZ, UP0 ;  /* 0x000000ff31317287 */ /* 0x000fe80008000000 */
[----:B------:R-:W-:Y:S04]  /*6400*/  @P1 PRMT R0, R0, 0x654, R4 ;  /* 0x0000065400001816 */ /* 0x000fe80000000004 */
[----:B------:R2:W-:Y:S04]  /*6410*/  @P1 SYNCS.ARRIVE.TRANS64.RED.A1T0 RZ, [R0+URZ], RZ ;  /* 0x000000ff00ff19a7 */ /* 0x0005e800081004ff */
.L_x_100:
[----:B------:R-:W3:Y:S01]  /*6420*/  @P1 SYNCS.PHASECHK.TRANS64.TRYWAIT P0, [R2+URZ+0x60], R3 ;  /* 0x00006003020015a7 */ /* 0x000ee200080011ff */
[----:B------:R-:W-:Y:S01]  /*6430*/  BSSY B1, `(.L_x_101) ;  /* 0x0000013000017945 */ /* 0x000fe20003800000 */
[----:B---3--:R-:W-:Y:S03]  /*6440*/  @P1 SEL R47, RZ, 0x1, !P0 ;  /* 0x00000001ff2f1807 */ /* 0x008fe60004000000 */
[----:B------:R-:W-:Y:S05]  /*6450*/  @!P1 BRA `(.L_x_102) ;  /* 0x0000000000409947 */ /* 0x000fea0003800000 */
[----:B------:R-:W-:Y:S01]  /*6460*/  ISETP.NE.AND P1, PT, R76, RZ, PT ;  /* 0x000000ff4c00720c */ /* 0x000fe20003f25270 */
[----:B------:R-:W-:Y:S01]  /*6470*/  BSSY B0, `(.L_x_103) ;  /* 0x0000009000007945 */ /* 0x000fe20003800000 */
[----:B------:R-:W-:Y:S11]  /*6480*/  ISETP.NE.AND P0, PT, R47, RZ, PT ;  /* 0x000000ff2f00720c */ /* 0x000ff60003f05270 */
[----:B------:R-:W-:Y:S05]  /*6490*/  @P1 IMAD R3, R46, 0x800, R64 ;  /* 0x000008002e031824 */ /* 0x000fea00078e0240 */
[----:B------:R-:W-:Y:S05]  /*64a0*/  @P1 LEA R3, R3, UR48, 0x1 ;  /* 0x0000003003031c11 */ /* 0x000fea000f8e08ff */
[----:B-12---:R-:W-:Y:S01]  /*64b0*/  @P1 IMAD.IADD R0, R75, 0x1, R3 ;  /* 0x000000014b001824 */ /* 0x006fe200078e0203 */
[----:B------:R-:W-:Y:S06]  /*64c0*/  @P0 BRA `(.L_x_104) ;  /* 0x00000000000c0947 */ /* 0x000fec0003800000 */
[----:B------:R-:W-:Y:S04]  /*64d0*/  SHF.L.U32 R45, R45, 0x1f, RZ ;  /* 0x0000001f2d2d7819 */ /* 0x000fe800000006ff */
[----:B------:R-:W1:Y:S02]  /*64e0*/  SYNCS.PHASECHK.TRANS64.TRYWAIT P0, [R2+URZ+0x60], R45 ;  /* 0x0000602d020075a7 */ /* 0x000e6400080011ff */
[----:B-1----:R-:W-:Y:S05]  /*64f0*/  @!P0 BRA `(.L_x_105) ;  /* 0x00000014006c8947 */ /* 0x002fea0003800000 */
.L_x_104:
[----:B------:R-:W-:Y:S05]  /*6500*/  BSYNC B0 ;  /* 0x0000000000007941 */ /* 0x000fea0003800000 */
.L_x_103:
[----:B------:R-:W-:Y:S11]  /*6510*/  ISETP.NE.AND P0, PT, R76, RZ, PT ;  /* 0x000000ff4c00720c */ /* 0x000ff60003f05270 */
[----:B------:R-:W-:Y:S02]  /*6520*/  @!UPT UIADD3 URZ, UPT, UPT, URZ, URZ, URZ ;  /* 0x000000fffffff290 */ /* 0x000fe4000fffe0ff */
[----:B------:R-:W-:Y:S05]  /*6530*/  @P0 WARPSYNC.ALL ;  /* 0x0000000000000948 */ /* 0x000fea0003800000 */
[----:B------:R3:W4:Y:S04]  /*6540*/  @P0 LDSM.16.M88.4 R40, [R3+0x200] ;  /* 0x000200000328083b */ /* 0x0007280000000200 */
[----:B------:R3:W2:Y:S02]  /*6550*/  @P0 LDSM.16.M88.4 R48, [R0+0x200] ;  /* 0x000200000030083b */ /* 0x0006a40000000200 */
.L_x_102:
[----:B------:R-:W-:Y:S05]  /*6560*/  BSYNC B1 ;  /* 0x0000000000017941 */ /* 0x000fea0003800000 */
.L_x_101:
[----:B-123--:R-:W-:Y:S05]  /*6570*/  VIADD R0, R34, 0x20 ;  /* 0x0000002022007836 */ /* 0x00efea0000000000 */
[----:B------:R-:W-:Y:S04]  /*6580*/  SHF.R.U32.HI R0, RZ, 0x15, R0 ;  /* 0x00000015ff007819 */ /* 0x000fe80000011600 */
[----:B------:R-:W-:Y:S11]  /*6590*/  LOP3.LUT P0, RZ, R0, 0x3, R65, 0x48, !PT ;  /* 0x0000000300ff7812 */ /* 0x000ff60007804841 */
[----:B------:R-:W-:Y:S02]  /*65a0*/  @!UPT UIADD3 URZ, UPT, UPT, URZ, URZ, URZ ;  /* 0x000000fffffff290 */ /* 0x000fe4000fffe0ff */
[----:B------:R-:W-:Y:S05]  /*65b0*/  @!P0 BRA `(.L_x_106) ;  /* 0x0000000000408947 */ /* 0x000fea0003800000 */
[----:B------:R-:W1:Y:S01]  /*65c0*/  LDCU.64 UR8, c[0x4][0x70] ;  /* 0x01000e00ff0877ac */ /* 0x000e620008000a00 */
[----:B------:R-:W-:Y:S01]  /*65d0*/  MOV R3, 0x0 ;  /* 0x0000000000037802 */ /* 0x000fe20000000f00 */
[----:B------:R-:W-:Y:S02]  /*65e0*/  HFMA2 R12, -RZ, RZ, 0, 5.9604644775390625e-08 ;  /* 0x00000001ff0c7431 */ /* 0x000fe400000001ff */
[----:B------:R-:W-:Y:S02]  /*65f0*/  IMAD.MOV.U32 R8, RZ, RZ, 0x192 ;  /* 0x00000192ff087424 */ /* 0x000fe400078e00ff */
[----:B------:R-:W-:Y:S01]  /*6600*/  IMAD.MOV.U32 R13, RZ, RZ, RZ ;  /* 0x000000ffff0d7224 */ /* 0x000fe200078e00ff */
[----:B------:R-:W2:Y:S01]  /*6610*/  LDCU.64 UR6, c[0x4][0x78] ;  /* 0x01000f00ff0677ac */ /* 0x000ea20008000a00 */
[----:B------:R-:W3:Y:S01]  /*6620*/  LDC.64 R2, c[0x4][R3] ;  /* 0x0100000003027b82 */ /* 0x000ee20000000a00 */
[----:B------:R-:W5:Y:S01]  /*6630*/  LDCU.64 UR4, c[0x4][0x10] ;  /* 0x01000200ff0477ac */ /* 0x000f620008000a00 */
[----:B-1----:R-:W-:Y:S01]  /*6640*/  MOV R5, UR9 ;  /* 0x0000000900057c02 */ /* 0x002fe20008000f00 */
[----:B------:R-:W-:Y:S01]  /*6650*/  IMAD.U32 R4, RZ, RZ, UR8 ;  /* 0x00000008ff047e24 */ /* 0x000fe2000f8e00ff */
[----:B--2---:R-:W-:Y:S01]  /*6660*/  MOV R7, UR7 ;  /* 0x0000000700077c02 */ /* 0x004fe20008000f00 */
[----:B------:R-:W-:Y:S01]  /*6670*/  IMAD.U32 R6, RZ, RZ, UR6 ;  /* 0x00000006ff067e24 */ /* 0x000fe2000f8e00ff */
[----:B-----5:R-:W-:Y:S01]  /*6680*/  MOV R11, UR5 ;  /* 0x00000005000b7c02 */ /* 0x020fe20008000f00 */
[----:B------:R-:W-:Y:S02]  /*6690*/  IMAD.U32 R10, RZ, RZ, UR4 ;  /* 0x00000004ff0a7e24 */ /* 0x000fe4000f8e00ff */
[----:B------:R-:W-:Y:S07]  /*66a0*/  LEPC R20, `(.L_x_106) ;  /* 0x000000001014794e */ /* 0x000fee0000000000 */
[----:B---34-:R-:W-:Y:S05]  /*66b0*/  CALL.ABS.NOINC R2 ;  /* 0x0000000002007343 */ /* 0x018fea0003c00000 */
.L_x_106:
[----:B------:R-:W-:Y:S01]  /*66c0*/  ISETP.NE.AND P0, PT, R70, RZ, PT ;  /* 0x000000ff4600720c */ /* 0x000fe20003f05270 */
[----:B------:R-:W-:Y:S05]  /*66d0*/  WARPSYNC.ALL ;  /* 0x0000000000007948 */ /* 0x000fea0003800000 */
[----:B------:R-:W-:Y:S01]  /*66e0*/  R2UR UR4, R34 ;  /* 0x00000000220472ca */ /* 0x000fe200000e0000 */
[--C-:B----4-:R-:W-:Y:S01]  /*66f0*/  HADD2.F32 R20, -RZ, R40.reuse.H0_H0 ;  /* 0x20000028ff147230 */ /* 0x110fe20000004100 */
[----:B------:R-:W-:Y:S01]  /*6700*/  R2UR UR5, R44 ;  /* 0x000000002c0572ca */ /* 0x000fe200000e0000 */
[----:B------:R-:W-:Y:S01]  /*6710*/  HADD2.F32 R21, -RZ, R40.H1_H1 ;  /* 0x30000028ff157230 */ /* 0x000fe20000004100 */
[----:B------:R-:W-:Y:S01]  /*6720*/  BSSY.RECONVERGENT B0, `(.L_x_107) ;  /* 0x0000053000007945 */ /* 0x000fe20003800200 */
[--C-:B------:R-:W-:Y:S02]  /*6730*/  HADD2.F32 R34, -RZ, R41.reuse.H0_H0 ;  /* 0x20000029ff227230 */ /* 0x100fe40000004100 */
[----:B------:R-:W-:Y:S02]  /*6740*/  HADD2.F32 R36, -RZ, R41.H1_H1 ;  /* 0x30000029ff247230 */ /* 0x000fe40000004100 */
[--C-:B------:R-:W-:Y:S02]  /*6750*/  HADD2.F32 R37, -RZ, R42.reuse.H0_H0 ;  /* 0x2000002aff257230 */ /* 0x100fe40000004100 */
[----:B------:R-:W-:Y:S02]  /*6760*/  HADD2.F32 R38, -RZ, R42.H1_H1 ;  /* 0x3000002aff267230 */ /* 0x000fe40000004100 */
[----:B------:R-:W1:Y:S01]  /*6770*/  LDTM.16dp256bit.x4 R4, tmem[UR4+0x20] ;  /* 0x00002004000479ee */ /* 0x000e620008120000 */
[----:B------:R-:W-:Y:S01]  /*6780*/  NOP ;  /* 0x0000000000007918 */ /* 0x000fe20000000000 */
[----:B------:R-:W-:Y:S01]  /*6790*/  UIADD3 UR5, UPT, UPT, UR5, 0xe0, URZ ;  /* 0x000000e005057890 */ /* 0x000fe2000fffe0ff */
[--C-:B------:R-:W-:Y:S02]  /*67a0*/  HADD2.F32 R39, -RZ, R43.reuse.H0_H0 ;  /* 0x2000002bff277230 */ /* 0x100fe40000004100 */
[----:B------:R-:W-:Y:S01]  /*67b0*/  HADD2.F32 R40, -RZ, R43.H1_H1 ;  /* 0x3000002bff287230 */ /* 0x000fe20000004100 */
[----:B------:R-:W-:Y:S01]  /*67c0*/  UPRMT UR5, UR37, 0x654, UR5 ;  /* 0x0000065425057896 */ /* 0x000fe20008000005 */
[--C-:B------:R-:W-:Y:S02]  /*67d0*/  HADD2.F32 R41, -RZ, R48.reuse.H0_H0 ;  /* 0x20000030ff297230 */ /* 0x100fe40000004100 */
[----:B------:R-:W-:Y:S02]  /*67e0*/  HADD2.F32 R42, -RZ, R48.H1_H1 ;  /* 0x30000030ff2a7230 */ /* 0x000fe40000004100 */
[--C-:B------:R-:W-:Y:S02]  /*67f0*/  HADD2.F32 R43, -RZ, R49.reuse.H0_H0 ;  /* 0x20000031ff2b7230 */ /* 0x100fe40000004100 */
[----:B------:R-:W-:Y:S02]  /*6800*/  HADD2.F32 R44, -RZ, R49.H1_H1 ;  /* 0x30000031ff2c7230 */ /* 0x000fe40000004100 */
[----:B-1----:R-:W-:Y:S01]  /*6810*/  SYNCS.ARRIVE.TRANS64.RED.A1T0 RZ, [UR5], RZ ;  /* 0x000000ffffff79a7 */ /* 0x002fe20008100405 */
[--C-:B------:R-:W-:Y:S02]  /*6820*/  HADD2.F32 R45, -RZ, R50.reuse.H0_H0 ;  /* 0x20000032ff2d7230 */ /* 0x100fe40000004100 */
[----:B------:R-:W-:Y:S02]  /*6830*/  HADD2.F32 R46, -RZ, R50.H1_H1 ;  /* 0x30000032ff2e7230 */ /* 0x000fe40000004100 */
[--C-:B------:R-:W-:Y:S02]  /*6840*/  HADD2.F32 R47, -RZ, R51.reuse.H0_H0 ;  /* 0x20000033ff2f7230 */ /* 0x100fe40000004100 */
[----:B------:R-:W-:Y:S02]  /*6850*/  HADD2.F32 R48, -RZ, R51.H1_H1 ;  /* 0x30000033ff307230 */ /* 0x000fe40000004100 */
[C---:B------:R-:W-:Y:S01]  /*6860*/  FMUL R4, R33.reuse, R4 ;  /* 0x0000000421047220 */ /* 0x040fe20000400000 */
[C---:B------:R-:W-:Y:S01]  /*6870*/  FMUL R5, R33.reuse, R5 ;  /* 0x0000000521057220 */ /* 0x040fe20000400000 */
[C---:B------:R-:W-:Y:S01]  /*6880*/  FMUL R6, R33.reuse, R6 ;  /* 0x0000000621067220 */ /* 0x040fe20000400000 */
[----:B------:R-:W-:Y:S01]  /*6890*/  FMUL R7, R33, R7 ;  /* 0x0000000721077220 */ /* 0x000fe20000400000 */
[C---:B------:R-:W-:Y:S01]  /*68a0*/  FFMA R4, R35.reuse, R20, R4 ;  /* 0x0000001423047223 */ /* 0x040fe20000000004 */
[C---:B------:R-:W-:Y:S01]  /*68b0*/  FFMA R5, R35.reuse, R21, R5 ;  /* 0x0000001523057223 */ /* 0x040fe20000000005 */
[C---:B------:R-:W-:Y:S01]  /*68c0*/  FFMA R6, R35.reuse, R34, R6 ;  /* 0x0000002223067223 */ /* 0x040fe20000000006 */
[----:B------:R-:W-:Y:S01]  /*68d0*/  FFMA R7, R35, R36, R7 ;  /* 0x0000002423077223 */ /* 0x000fe20000000007 */
[C---:B------:R-:W-:Y:S01]  /*68e0*/  FMUL R8, R33.reuse, R8 ;  /* 0x0000000821087220 */ /* 0x040fe20000400000 */
[----:B------:R-:W-:Y:S01]  /*68f0*/  FMUL R9, R33, R9 ;  /* 0x0000000921097220 */ /* 0x000fe20000400000 */
[----:B------:R-:W-:Y:S01]  /*6900*/  F2FP.F16.F32.PACK_AB R4, R5, R4 ;  /* 0x000000040504723e */ /* 0x000fe200000000ff */
[----:B------:R-:W-:Y:S01]  /*6910*/  FMUL R10, R33, R10 ;  /* 0x0000000a210a7220 */ /* 0x000fe20000400000 */
[----:B------:R-:W-:Y:S01]  /*6920*/  F2FP.F16.F32.PACK_AB R5, R7, R6 ;  /* 0x000000060705723e */ /* 0x000fe200000000ff */
[C---:B------:R-:W-:Y:S01]  /*6930*/  FFMA R8, R35.reuse, R37, R8 ;  /* 0x0000002523087223 */ /* 0x040fe20000000008 */
[----:B------:R-:W-:Y:S01]  /*6940*/  FFMA R9, R35, R38, R9 ;  /* 0x0000002623097223 */ /* 0x000fe20000000009 */
[C---:B------:R-:W-:Y:S01]  /*6950*/  FMUL R11, R33.reuse, R11 ;  /* 0x0000000b210b7220 */ /* 0x040fe20000400000 */
[C---:B------:R-:W-:Y:S01]  /*6960*/  FMUL R0, R33.reuse, R12 ;  /* 0x0000000c21007220 */ /* 0x040fe20000400000 */
[----:B------:R-:W-:Y:S01]  /*6970*/  FMUL R2, R33, R13 ;  /* 0x0000000d21027220 */ /* 0x000fe20000400000 */
[----:B------:R-:W-:Y:S01]  /*6980*/  FFMA R10, R35, R39, R10 ;  /* 0x00000027230a7223 */ /* 0x000fe2000000000a */
[----:B------:R-:W-:Y:S01]  /*6990*/  FMUL R3, R33, R14 ;  /* 0x0000000e21037220 */ /* 0x000fe20000400000 */
[----:B------:R-:W-:Y:S01]  /*69a0*/  F2FP.F16.F32.PACK_AB R6, R9, R8 ;  /* 0x000000080906723e */ /* 0x000fe200000000ff */
[----:B------:R-:W-:Y:S01]  /*69b0*/  FFMA R11, R35, R40, R11 ;  /* 0x00000028230b7223 */ /* 0x000fe2000000000b */
[C---:B------:R-:W-:Y:S01]  /*69c0*/  FMUL R15, R33.reuse, R15 ;  /* 0x0000000f210f7220 */ /* 0x040fe20000400000 */
[----:B------:R-:W-:Y:S01]  /*69d0*/  FMUL R12, R33, R16 ;  /* 0x00000010210c7220 */ /* 0x000fe20000400000 */
[----:B------:R-:W-:Y:S01]  /*69e0*/  FFMA R0, R35, R41, R0 ;  /* 0x0000002923007223 */ /* 0x000fe20000000000 */
[----:B------:R-:W-:Y:S01]  /*69f0*/  MOV R8, UR43 ;  /* 0x0000002b00087c02 */ /* 0x000fe20008000f00 */
[----:B------:R-:W-:Y:S01]  /*6a00*/  FMUL R13, R33, R17 ;  /* 0x00000011210d7220 */ /* 0x000fe20000400000 */
[----:B------:R-:W-:Y:S01]  /*6a10*/  FFMA R2, R35, R42, R2 ;  /* 0x0000002a23027223 */ /* 0x000fe20000000002 */
[----:B------:R-:W-:Y:S01]  /*6a20*/  FMUL R14, R33, R18 ;  /* 0x00000012210e7220 */ /* 0x000fe20000400000 */
[C---:B------:R-:W-:Y:S01]  /*6a30*/  FFMA R3, R35.reuse, R43, R3 ;  /* 0x0000002b23037223 */ /* 0x040fe20000000003 */
[----:B------:R-:W-:Y:S01]  /*6a40*/  FFMA R15, R35, R44, R15 ;  /* 0x0000002c230f7223 */ /* 0x000fe2000000000f */
[----:B------:R-:W-:Y:S01]  /*6a50*/  FMUL R19, R33, R19 ;  /* 0x0000001321137220 */ /* 0x000fe20000400000 */
[C---:B------:R-:W-:Y:S01]  /*6a60*/  FFMA R12, R35.reuse, R45, R12 ;  /* 0x0000002d230c7223 */ /* 0x040fe2000000000c */
        /* <DEDUP_REMOVED lines=23> */
[----:B------:R-:W-:Y:S02]  /*6be0*/  UIADD3 UR5, UPT, UPT, UR41, 0x20, URZ ;  /* 0x0000002029057890 */ /* 0x000fe4000fffe0ff */
[----:B------:R-:W-:Y:S02]  /*6bf0*/  UIADD3 UR4, UPT, UPT, UR10, 0x200, URZ ;  /* 0x000002000a047890 */ /* 0x000fe4000fffe0ff */
[----:B------:R-:W-:Y:S01]  /*6c00*/  UIADD3.X UR9, UPT, UPT, URZ, UR55, URZ, UP0, !UPT ;  /* 0x00000037ff097290 */ /* 0x000fe200087fe4ff */
[----:B------:R-:W-:Y:S01]  /*6c10*/  UMOV UR6, UR42 ;  /* 0x0000002a00067c82 */ /* 0x000fe20008000000 */
[----:B------:R-:W-:Y:S07]  /*6c20*/  UMOV UR7, UR36 ;  /* 0x0000002400077c82 */ /* 0x000fee0008000000 */
[----:B------:R2:W-:Y:S02]  /*6c30*/  UTMASTG.3D [UR4], [UR8] ;  /* 0x00000004080073b5 */ /* 0x0005e40008010000 */
[----:B--2---:R0:W-:Y:S02]  /*6c40*/  UTMACMDFLUSH ;  /* 0x00000000000079b7 */ /* 0x0041e40000000000 */
.L_x_108:
[----:B------:R-:W-:Y:S05]  /*6c50*/  BSYNC.RECONVERGENT B0 ;  /* 0x0000000000007941 */ /* 0x000fea0003800200 */
.L_x_107:
[----:B------:R-:W-:Y:S01]  /*6c60*/  UIADD3 UR43, UPT, UPT, UR43, 0x1, URZ ;  /* 0x000000012b2b7890 */ /* 0x000fe2000fffe0ff */
[----:B------:R-:W-:Y:S03]  /*6c70*/  BSSY.RECONVERGENT B0, `(.L_x_109) ;  /* 0x0000008000007945 */ /* 0x000fe60003800200 */
[----:B------:R-:W-:Y:S04]  /*6c80*/  UISETP.NE.AND UP0, UPT, UR43, 0x3, UPT ;  /* 0x000000032b00788c */ /* 0x000fe8000bf05270 */
[----:B------:R-:W-:Y:S02]  /*6c90*/  UISETP.EQ.XOR UP1, UPT, UR40, 0x3, !UP0 ;  /* 0x000000032800788c */ /* 0x000fe4000c722a70 */
[----:B------:R-:W-:Y:S02]  /*6ca0*/  USEL UR56, UR43, URZ, UP0 ;  /* 0x000000ff2b387287 */ /* 0x000fe40008000000 */
[----:B------:R-:W-:Y:S04]  /*6cb0*/  USEL UR4, URZ, 0x1, !UP1 ;  /* 0x00000001ff047887 */ /* 0x000fe8000c800000 */
[----:B------:R-:W-:Y:S01]  /*6cc0*/  ULOP3.LUT UR51, UR51, UR4, URZ, 0x3c, !UPT ;  /* 0x0000000433337292 */ /* 0x000fe2000f8e3cff */
[----:B------:R-:W-:Y:S11]  /*6cd0*/  @P0 BRA `(.L_x_110) ;  /* 0x0000000000040947 */ /* 0x000ff60003800000 */
[----:B------:R-:W-:Y:S04]  /*6ce0*/  DEPBAR.LE SB0, 0x1 ;  /* 0x000080400000791a */ /* 0x000fe80000000000 */
.L_x_110:
[----:B------:R-:W-:Y:S05]  /*6cf0*/  BSYNC.RECONVERGENT B0 ;  /* 0x0000000000007941 */ /* 0x000fea0003800200 */
.L_x_109:
[----:B------:R-:W-:Y:S01]  /*6d00*/  BAR.SYNC.DEFER_BLOCKING 0x1, 0x80 ;  /* 0x0042000000007b1d */ /* 0x000fe20000010000 */
[----:B------:R-:W-:Y:S01]  /*6d10*/  UISETP.NE.AND UP0, UPT, UR50, -0x2, UPT ;  /* 0xfffffffe3200788c */ /* 0x000fe2000bf05270 */
[----:B------:R-:W-:Y:S08]  /*6d20*/  IADD3 R31, PT, PT, R31, 0x1, RZ ;  /* 0x000000011f1f7810 */ /* 0x000ff00007ffe0ff */
[----:B------:R-:W-:Y:S05]  /*6d30*/  BRA.U !UP0, `(.L_x_111) ;  /* 0x0000000108287547 */ /* 0x000fea000b800000 */
[----:B------:R-:W-:Y:S01]  /*6d40*/  ISETP.NE.AND P0, PT, R74, RZ, PT ;  /* 0x000000ff4a00720c */ /* 0x000fe20003f05270 */
[----:B------:R-:W-:Y:S01]  /*6d50*/  IMAD.U32 R2, RZ, RZ, UR49 ;  /* 0x00000031ff027e24 */ /* 0x000fe2000f8e00ff */
[----:B------:R-:W-:Y:S01]  /*6d60*/  UIADD3 UR49, UPT, UPT, UR49, 0x1, URZ ;  /* 0x0000000131317890 */ /* 0x000fe2000fffe0ff */
[----:B------:R-:W-:Y:S03]  /*6d70*/  IMAD.U32 R0, RZ, RZ, UR37 ;  /* 0x00000025ff007e24 */ /* 0x000fe6000f8e00ff */
[----:B------:R-:W-:Y:S04]  /*6d80*/  UISETP.NE.AND UP0, UPT, UR49, 0x3, UPT ;  /* 0x000000033100788c */ /* 0x000fe8000bf05270 */
[----:B------:R-:W-:Y:S03]  /*6d90*/  USEL UR49, UR49, URZ, UP0 ;  /* 0x000000ff31317287 */ /* 0x000fe60008000000 */
[----:B------:R-:W-:Y:S05]  /*6da0*/  @P0 LEA R2, R2, UR48, 0x3 ;  /* 0x0000003002020c11 */ /* 0x000fea000f8e18ff */
[----:B------:R-:W-:Y:S05]  /*6db0*/  @P0 VIADD R2, R2, 0x78 ;  /* 0x0000007802020836 */ /* 0x000fea0000000000 */
[----:B------:R-:W-:Y:S04]  /*6dc0*/  @P0 PRMT R0, R0, 0x654, R2 ;  /* 0x0000065400000816 */ /* 0x000fe80000000002 */
[----:B------:R2:W-:Y:S03]  /*6dd0*/  @P0 SYNCS.ARRIVE.TRANS64.RED.A1T0 RZ, [R0+URZ], RZ ;  /* 0x000000ff00ff09a7 */ /* 0x0005e600081004ff */
.L_x_111:
[----:B------:R-:W-:Y:S01]  /*6de0*/  ISETP.NE.AND P2, PT, R71, RZ, PT ;  /* 0x000000ff4700720c */ /* 0x000fe20003f45270 */
[----:B------:R-:W-:Y:S01]  /*6df0*/  UIADD3 UR50, UPT, UPT, UR50, 0x2, URZ ;  /* 0x0000000232327890 */ /* 0x000fe2000fffe0ff */
[----:B------:R-:W-:Y:S01]  /*6e00*/  ISETP.NE.AND P0, PT, R73, 0x2, PT ;  /* 0x000000024900780c */ /* 0x000fe20003f05270 */
[----:B------:R-:W-:Y:S01]  /*6e10*/  IMAD.IADD R20, R29, 0x1, R58 ;  /* 0x000000011d147824 */ /* 0x000fe200078e023a */
[----:B------:R-:W-:Y:S01]  /*6e20*/  ISETP.NE.AND P1, PT, R31, 0x4, PT ;  /* 0x000000041f00780c */ /* 0x000fe20003f25270 */
[----:B------:R-:W-:Y:S01]  /*6e30*/  IMAD.IADD R21, R30, 0x1, R59 ;  /* 0x000000011e157824 */ /* 0x000fe200078e023b */
[----:B------:R-:W-:Y:S02]  /*6e40*/  SEL R2, RZ, 0x1, P0 ;  /* 0x00000001ff027807 */ /* 0x000fe40000000000 */
[----:B--2---:R-:W-:Y:S02]  /*6e50*/  SEL R0, RZ, 0x1, P1 ;  /* 0x00000001ff007807 */ /* 0x004fe40000800000 */
[----:B------:R-:W-:Y:S02]  /*6e60*/  LOP3.LUT R67, R67, R2, RZ, 0x3c, !PT ;  /* 0x0000000243437212 */ /* 0x000fe400078e3cff */
[----:B------:R-:W-:Y:S02]  /*6e70*/  LOP3.LUT R68, R68, R0, RZ, 0x3c, !PT ;  /* 0x0000000044447212 */ /* 0x000fe400078e3cff */
[----:B------:R-:W-:Y:S02]  /*6e80*/  @P2 R2UR UR36, R66 ;  /* 0x00000000422422ca */ /* 0x000fe400000e0000 */
[----:B------:R-:W-:Y:S02]  /*6e90*/  SEL R73, R73, RZ, P0 ;  /* 0x000000ff49497207 */ /* 0x000fe40000000000 */
[----:B------:R-:W-:Y:S01]  /*6ea0*/  SEL R31, R31, RZ, P1 ;  /* 0x000000ff1f1f7207 */ /* 0x000fe20000800000 */
[----:B------:R-:W-:Y:S10]  /*6eb0*/  @P2 BRA `(.L_x_112) ;  /* 0xffffffdc00e02947 */ /* 0x000ff4000383ffff */
[----:B------:R-:W-:-:S09]  /*6ec0*/  UISETP.NE.AND UP0, UPT, UR53, URZ, UPT ;  /* 0x000000ff3500728c */ /* 0x000fd2000bf05270 */
[----:B------:R-:W-:Y:S05]  /*6ed0*/  BRA.U !UP0, `(.L_x_113) ;  /* 0x0000000108487547 */ /* 0x000fea000b800000 */
[----:B------:R-:W2:Y:S02]  /*6ee0*/  LDCU.64 UR4, c[0x0][0x890] ;  /* 0x00011200ff0477ac */ /* 0x000ea40008000a00 */
[----:B--2---:R-:W-:-:S04]  /*6ef0*/  UISETP.NE.U32.AND UP0, UPT, UR4, URZ, UPT ;  /* 0x000000ff0400728c */ /* 0x004fc8000bf05070 */
[----:B------:R-:W-:-:S09]  /*6f00*/  UISETP.NE.AND.EX UP0, UPT, UR5, URZ, UPT, UP0 ;  /* 0x000000ff0500728c */ /* 0x000fd2000bf05300 */
[----:B------:R-:W-:Y:S05]  /*6f10*/  BRA.U UP0, `(.L_x_114) ;  /* 0x00000001000c7547 */ /* 0x000fea000b800000 */
[----:B------:R-:W-:-:S13]  /*6f20*/  FSETP.NEU.AND P0, PT, R35, RZ, PT ;  /* 0x000000ff2300720b */ /* 0x000fda0003f0d000 */
[----:B------:R-:W-:Y:S05]  /*6f30*/  @!P0 EXIT ;  /* 0x000000000000894d */ /* 0x000fea0003800000 */
[----:B------:R-:W-:Y:S05]  /*6f40*/  BRA `(.L_x_113) ;  /* 0x00000000002c7947 */ /* 0x000fea0003800000 */
.L_x_114:
[----:B------:R-:W-:Y:S01]  /*6f50*/  ISETP.NE.AND P0, PT, R72, RZ, PT ;  /* 0x000000ff4800720c */ /* 0x000fe20003f05270 */
[----:B------:R-:W-:-:S12]  /*6f60*/  BSSY.RECONVERGENT B0, `(.L_x_113) ;  /* 0x0000009000007945 */ /* 0x000fd80003800200 */
[----:B------:R-:W-:Y:S05]  /*6f70*/  @P0 BRA `(.L_x_115) ;  /* 0x0000000000140947 */ /* 0x000fea0003800000 */
[----:B------:R-:W2:Y:S02]  /*6f80*/  LDCU.64 UR4, c[0x0][0x888] ;  /* 0x00011100ff0477ac */ /* 0x000ea40008000a00 */
[----:B--2---:R-:W-:-:S04]  /*6f90*/  ISETP.NE.U32.AND P0, PT, RZ, UR4, PT ;  /* 0x00000004ff007c0c */ /* 0x004fc8000bf05070 */
[----:B------:R-:W-:-:S13]  /*6fa0*/  ISETP.NE.AND.EX P0, PT, RZ, UR5, PT, P0 ;  /* 0x00000005ff007c0c */ /* 0x000fda000bf05300 */
[----:B------:R-:W-:Y:S05]  /*6fb0*/  @!P0 EXIT ;  /* 0x000000000000894d */ /* 0x000fea0003800000 */
[----:B------:R-:W-:Y:S05]  /*6fc0*/  BRA `(.L_x_116) ;  /* 0x0000000000087947 */ /* 0x000fea0003800000 */
.L_x_115:
[----:B------:R-:W-:-:S13]  /*6fd0*/  FSETP.NEU.AND P0, PT, R35, RZ, PT ;  /* 0x000000ff2300720b */ /* 0x000fda0003f0d000 */
[----:B------:R-:W-:Y:S05]  /*6fe0*/  @!P0 EXIT ;  /* 0x000000000000894d */ /* 0x000fea0003800000 */
.L_x_116:
[----:B------:R-:W-:Y:S05]  /*6ff0*/  BSYNC.RECONVERGENT B0 ;  /* 0x0000000000007941 */ /* 0x000fea0003800200 */
.L_x_113:
[----:B------:R-:W-:Y:S01]  /*7000*/  ULEA UR4, UR49, UR48, 0x3 ;  /* 0x0000003031047291 */ /* 0x000fe2000f8e18ff */
[----:B------:R-:W-:-:S04]  /*7010*/  DEPBAR.LE SB0, 0x0 ;  /* 0x000080000000791a */ /* 0x000fc80000000000 */
[----:B------:R-:W-:-:S04]  /*7020*/  UIADD3 UR4, UPT, UPT, UR4, 0x78, URZ ;  /* 0x0000007804047890 */ /* 0x000fc8000fffe0ff */
[----:B------:R-:W-:-:S09]  /*7030*/  UPRMT UR4, UR37, 0x654, UR4 ;  /* 0x0000065425047896 */ /* 0x000fd20008000004 */
[----:B------:R-:W-:Y:S01]  /*7040*/  SYNCS.ARRIVE.TRANS64.RED.A1T0 RZ, [UR4], RZ ;  /* 0x000000ffffff79a7 */ /* 0x000fe20008100404 */
[----:B------:R-:W-:Y:S05]  /*7050*/  EXIT ;  /* 0x000000000000794d */ /* 0x000fea0003800000 */
.L_x_19:
[----:B--2---:R2:W1:Y:S02]  /*7060*/  SYNCS.PHASECHK.TRANS64.TRYWAIT P0, [R2+URZ+0x110], R3 ;  /* 0x00011003020075a7 */ /* 0x00446400080011ff */
[----:B-1----:R-:W-:Y:S05]  /*7070*/  @!P0 NANOSLEEP.SYNCS 0x989680 ;  /* 0x009896800000895d */ /* 0x002fea0003900000 */
[----:B------:R-:W1:Y:S02]  /*7080*/  @!P0 SYNCS.PHASECHK.TRANS64 P0, [R2+URZ+0x110], R3 ;  /* 0x00011003020085a7 */ /* 0x000e6400080010ff */
[----:B-1----:R-:W-:Y:S05]  /*7090*/  @!P0 BRA `(.L_x_19) ;  /* 0xfffffffc00f08947 */ /* 0x002fea000383ffff */
[----:B------:R-:W-:Y:S05]  /*70a0*/  BRA `(.L_x_117) ;  /* 0xffffffa400547947 */ /* 0x000fea000383ffff */
.L_x_22:
[----:B-1----:R-:W-:-:S07]  /*70b0*/  MOV R2, UR33 ;  /* 0x0000002100027c02 */ /* 0x002fce0008000f00 */
.L_x_118:
[----:B-1----:R1:W2:Y:S02]  /*70c0*/  SYNCS.PHASECHK.TRANS64.TRYWAIT P0, [R2+URZ+0x30], R4 ;  /* 0x00003004020075a7 */ /* 0x0022a400080011ff */
[----:B--2---:R-:W-:Y:S05]  /*70d0*/  @!P0 NANOSLEEP.SYNCS 0x989680 ;  /* 0x009896800000895d */ /* 0x004fea0003900000 */
[----:B------:R-:W2:Y:S02]  /*70e0*/  @!P0 SYNCS.PHASECHK.TRANS64 P0, [R2+URZ+0x30], R4 ;  /* 0x00003004020085a7 */ /* 0x000ea400080010ff */
[----:B--2---:R-:W-:Y:S05]  /*70f0*/  @!P0 BRA `(.L_x_118) ;  /* 0xfffffffc00f08947 */ /* 0x004fea000383ffff */
[----:B------:R-:W-:Y:S05]  /*7100*/  BRA `(.L_x_21) ;  /* 0xffffffa400a47947 */ /* 0x000fea000383ffff */
.L_x_28:
[----:B-1----:R-:W-:-:S07]  /*7110*/  MOV R2, UR17 ;  /* 0x0000001100027c02 */ /* 0x002fce0008000f00 */
.L_x_119:
[----:B-1----:R1:W2:Y:S02]  /*7120*/  SYNCS.PHASECHK.TRANS64.TRYWAIT P0, [R2+URZ+0x30], R4 ;  /* 0x00003004020075a7 */ /* 0x0022a400080011ff */
[----:B--2---:R-:W-:Y:S05]  /*7130*/  @!P0 NANOSLEEP.SYNCS 0x989680 ;  /* 0x009896800000895d */ /* 0x004fea0003900000 */
[----:B------:R-:W2:Y:S02]  /*7140*/  @!P0 SYNCS.PHASECHK.TRANS64 P0, [R2+URZ+0x30], R4 ;  /* 0x00003004020085a7 */ /* 0x000ea400080010ff */
[----:B--2---:R-:W-:Y:S05]  /*7150*/  @!P0 BRA `(.L_x_119) ;  /* 0xfffffffc00f08947 */ /* 0x004fea000383ffff */
[----:B------:R-:W-:Y:S05]  /*7160*/  BRA `(.L_x_27) ;  /* 0xffffffa800487947 */ /* 0x000fea000383ffff */
.L_x_32:
[----:B-1----:R1:W2:Y:S02]  /*7170*/  SYNCS.PHASECHK.TRANS64.TRYWAIT P0, [R2+URZ+0xa0], R3 ;  /* 0x0000a003020075a7 */ /* 0x0022a400080011ff */
[----:B--2---:R-:W-:Y:S05]  /*7180*/  @!P0 NANOSLEEP.SYNCS 0x989680 ;  /* 0x009896800000895d */ /* 0x004fea0003900000 */
[----:B------:R-:W2:Y:S02]  /*7190*/  @!P0 SYNCS.PHASECHK.TRANS64 P0, [R2+URZ+0xa0], R3 ;  /* 0x0000a003020085a7 */ /* 0x000ea400080010ff */
[----:B--2---:R-:W-:Y:S05]  /*71a0*/  @!P0 BRA `(.L_x_32) ;  /* 0xfffffffc00f08947 */ /* 0x004fea000383ffff */
[----:B------:R-:W-:Y:S05]  /*71b0*/  BRA `(.L_x_120) ;  /* 0xffffffa800d47947 */ /* 0x000fea000383ffff */
.L_x_36:
[----:B----4-:R-:W-:-:S07]  /*71c0*/  MOV R0, UR5 ;  /* 0x0000000500007c02 */ /* 0x010fce0008000f00 */
.L_x_121:
[----:B-1----:R1:W2:Y:S02]  /*71d0*/  SYNCS.PHASECHK.TRANS64.TRYWAIT P0, [R0+URZ], R2 ;  /* 0x00000002000075a7 */ /* 0x0022a400080011ff */
[----:B--2---:R-:W-:Y:S05]  /*71e0*/  @!P0 NANOSLEEP.SYNCS 0x989680 ;  /* 0x009896800000895d */ /* 0x004fea0003900000 */
[----:B------:R-:W2:Y:S02]  /*71f0*/  @!P0 SYNCS.PHASECHK.TRANS64 P0, [R0+URZ], R2 ;  /* 0x00000002000085a7 */ /* 0x000ea400080010ff */
[----:B--2---:R-:W-:Y:S05]  /*7200*/  @!P0 BRA `(.L_x_121) ;  /* 0xfffffffc00f08947 */ /* 0x004fea000383ffff */
[----:B------:R-:W-:Y:S05]  /*7210*/  BRA `(.L_x_122) ;  /* 0xffffffb000447947 */ /* 0x000fea000383ffff */
.L_x_37:
[----:B----4-:R-:W-:-:S07]  /*7220*/  MOV R0, UR5 ;  /* 0x0000000500007c02 */ /* 0x010fce0008000f00 */
.L_x_123:
[----:B-1----:R1:W2:Y:S02]  /*7230*/  SYNCS.PHASECHK.TRANS64.TRYWAIT P0, [R0+URZ], R3 ;  /* 0x00000003000075a7 */ /* 0x0022a400080011ff */
[----:B--2---:R-:W-:Y:S05]  /*7240*/  @!P0 NANOSLEEP.SYNCS 0x989680 ;  /* 0x009896800000895d */ /* 0x004fea0003900000 */
[----:B------:R-:W2:Y:S02]  /*7250*/  @!P0 SYNCS.PHASECHK.TRANS64 P0, [R0+URZ], R3 ;  /* 0x00000003000085a7 */ /* 0x000ea400080010ff */
[----:B--2---:R-:W-:Y:S05]  /*7260*/  @!P0 BRA `(.L_x_123) ;  /* 0xfffffffc00f08947 */ /* 0x004fea000383ffff */
[----:B------:R-:W-:Y:S05]  /*7270*/  BRA `(.L_x_124) ;  /* 0xffffffb000507947 */ /* 0x000fea000383ffff */
.L_x_38:
[----:B----4-:R-:W-:-:S07]  /*7280*/  MOV R0, UR5 ;  /* 0x0000000500007c02 */ /* 0x010fce0008000f00 */
.L_x_125:
[----:B-1----:R1:W2:Y:S02]  /*7290*/  SYNCS.PHASECHK.TRANS64.TRYWAIT P0, [R0+URZ], R3 ;  /* 0x00000003000075a7 */ /* 0x0022a400080011ff */
[----:B--2---:R-:W-:Y:S05]  /*72a0*/  @!P0 NANOSLEEP.SYNCS 0x989680 ;  /* 0x009896800000895d */ /* 0x004fea0003900000 */
[----:B------:R-:W2:Y:S02]  /*72b0*/  @!P0 SYNCS.PHASECHK.TRANS64 P0, [R0+URZ], R3 ;  /* 0x00000003000085a7 */ /* 0x000ea400080010ff */
[----:B--2---:R-:W-:Y:S05]  /*72c0*/  @!P0 BRA `(.L_x_125) ;  /* 0xfffffffc00f08947 */ /* 0x004fea000383ffff */
[----:B------:R-:W-:Y:S05]  /*72d0*/  BRA `(.L_x_126) ;  /* 0xffffffb0005c7947 */ /* 0x000fea000383ffff */
.L_x_39:
[----:B----4-:R-:W-:-:S07]  /*72e0*/  MOV R0, UR5 ;  /* 0x0000000500007c02 */ /* 0x010fce0008000f00 */
.L_x_127:
[----:B-1----:R1:W2:Y:S02]  /*72f0*/  SYNCS.PHASECHK.TRANS64.TRYWAIT P0, [R0+URZ], R3 ;  /* 0x00000003000075a7 */ /* 0x0022a400080011ff */
[----:B--2---:R-:W-:Y:S05]  /*7300*/  @!P0 NANOSLEEP.SYNCS 0x989680 ;  /* 0x009896800000895d */ /* 0x004fea0003900000 */
[----:B------:R-:W2:Y:S02]  /*7310*/  @!P0 SYNCS.PHASECHK.TRANS64 P0, [R0+URZ], R3 ;  /* 0x00000003000085a7 */ /* 0x000ea400080010ff */
[----:B--2---:R-:W-:Y:S05]  /*7320*/  @!P0 BRA `(.L_x_127) ;  /* 0xfffffffc00f08947 */ /* 0x004fea000383ffff */
[----:B------:R-:W-:Y:S05]  /*7330*/  BRA `(.L_x_128) ;  /* 0xffffffb000687947 */ /* 0x000fea000383ffff */
.L_x_40:
[----:B----4-:R-:W-:-:S07]  /*7340*/  MOV R0, UR5 ;  /* 0x0000000500007c02 */ /* 0x010fce0008000f00 */
.L_x_129:
[----:B-1----:R1:W2:Y:S02]  /*7350*/  SYNCS.PHASECHK.TRANS64.TRYWAIT P0, [R0+URZ], R3 ;  /* 0x00000003000075a7 */ /* 0x0022a400080011ff */
[----:B--2---:R-:W-:Y:S05]  /*7360*/  @!P0 NANOSLEEP.SYNCS 0x989680 ;  /* 0x009896800000895d */ /* 0x004fea0003900000 */
[----:B------:R-:W2:Y:S02]  /*7370*/  @!P0 SYNCS.PHASECHK.TRANS64 P0, [R0+URZ], R3 ;  /* 0x00000003000085a7 */ /* 0x000ea400080010ff */
[----:B--2---:R-:W-:Y:S05]  /*7380*/  @!P0 BRA `(.L_x_129) ;  /* 0xfffffffc00f08947 */ /* 0x004fea000383ffff */
[----:B------:R-:W-:Y:S05]  /*7390*/  BRA `(.L_x_130) ;  /* 0xffffffb000747947 */ /* 0x000fea000383ffff */
.L_x_43:
[----:B-1----:R1:W2:Y:S02]  /*73a0*/  SYNCS.PHASECHK.TRANS64.TRYWAIT P0, [R0+URZ+0x100], R4 ;  /* 0x00010004000075a7 */ /* 0x0022a400080011ff */
[----:B--2---:R-:W-:Y:S05]  /*73b0*/  @!P0 NANOSLEEP.SYNCS 0x989680 ;  /* 0x009896800000895d */ /* 0x004fea0003900000 */
[----:B------:R-:W2:Y:S02]  /*73c0*/  @!P0 SYNCS.PHASECHK.TRANS64 P0, [R0+URZ+0x100], R4 ;  /* 0x00010004000085a7 */ /* 0x000ea400080010ff */
[----:B--2---:R-:W-:Y:S05]  /*73d0*/  @!P0 BRA `(.L_x_43) ;  /* 0xfffffffc00f08947 */ /* 0x004fea000383ffff */
[----:B------:R-:W-:Y:S05]  /*73e0*/  BRA `(.L_x_131) ;  /* 0xffffffb000d07947 */ /* 0x000fea000383ffff */
.L_x_44:
[----:B------:R-:W-:-:S07]  /*73f0*/  MOV R0, UR5 ;  /* 0x0000000500007c02 */ /* 0x000fce0008000f00 */
.L_x_132:
[----:B-1----:R1:W2:Y:S02]  /*7400*/  SYNCS.PHASECHK.TRANS64.TRYWAIT P0, [R0+URZ+0xb0], R5 ;  /* 0x0000b005000075a7 */ /* 0x0022a400080011ff */
[----:B--2---:R-:W-:Y:S05]  /*7410*/  @!P0 NANOSLEEP.SYNCS 0x989680 ;  /* 0x009896800000895d */ /* 0x004fea0003900000 */
[----:B------:R-:W2:Y:S02]  /*7420*/  @!P0 SYNCS.PHASECHK.TRANS64 P0, [R0+URZ+0xb0], R5 ;  /* 0x0000b005000085a7 */ /* 0x000ea400080010ff */
[----:B--2---:R-:W-:Y:S05]  /*7430*/  @!P0 BRA `(.L_x_132) ;  /* 0xfffffffc00f08947 */ /* 0x004fea000383ffff */
[----:B------:R-:W-:Y:S05]  /*7440*/  BRA `(.L_x_133) ;  /* 0xffffffb000e07947 */ /* 0x000fea000383ffff */
.L_x_45:
[----:B-1----:R1:W2:Y:S02]  /*7450*/  SYNCS.PHASECHK.TRANS64.TRYWAIT P1, [R0+URZ+0xa0], R4 ;  /* 0x0000a004000075a7 */ /* 0x0022a400080211ff */
[----:B--2---:R-:W-:Y:S05]  /*7460*/  @!P1 NANOSLEEP.SYNCS 0x989680 ;  /* 0x009896800000995d */ /* 0x004fea0003900000 */
[----:B------:R-:W2:Y:S02]  /*7470*/  @!P1 SYNCS.PHASECHK.TRANS64 P1, [R0+URZ+0xa0], R4 ;  /* 0x0000a004000095a7 */ /* 0x000ea400080210ff */
[----:B--2---:R-:W-:Y:S05]  /*7480*/  @!P1 BRA `(.L_x_45) ;  /* 0xfffffffc00f09947 */ /* 0x004fea000383ffff */
[----:B------:R-:W-:Y:S05]  /*7490*/  BRA `(.L_x_134) ;  /* 0xffffffb400107947 */ /* 0x000fea000383ffff */
.L_x_48:
[----:B------:R-:W-:-:S07]  /*74a0*/  MOV R0, UR5 ;  /* 0x0000000500007c02 */ /* 0x000fce0008000f00 */
.L_x_135:
[----:B-1----:R1:W2:Y:S02]  /*74b0*/  SYNCS.PHASECHK.TRANS64.TRYWAIT P0, [R0+URZ+0xb0], R2 ;  /* 0x0000b002000075a7 */ /* 0x0022a400080011ff */
[----:B--2---:R-:W-:Y:S05]  /*74c0*/  @!P0 NANOSLEEP.SYNCS 0x989680 ;  /* 0x009896800000895d */ /* 0x004fea0003900000 */
[----:B------:R-:W2:Y:S02]  /*74d0*/  @!P0 SYNCS.PHASECHK.TRANS64 P0, [R0+URZ+0xb0], R2 ;  /* 0x0000b002000085a7 */ /* 0x000ea400080010ff */
[----:B--2---:R-:W-:Y:S05]  /*74e0*/  @!P0 BRA `(.L_x_135) ;  /* 0xfffffffc00f08947 */ /* 0x004fea000383ffff */
[----:B------:R-:W-:Y:S05]  /*74f0*/  BRA `(.L_x_47) ;  /* 0xffffffb400647947 */ /* 0x000fea000383ffff */
.L_x_55:
[----:B-1----:R1:W2:Y:S02]  /*7500*/  SYNCS.PHASECHK.TRANS64.TRYWAIT P1, [R0+URZ+0xa0], R2 ;  /* 0x0000a002000075a7 */ /* 0x0022a400080211ff */
[----:B--2---:R-:W-:Y:S05]  /*7510*/  @!P1 NANOSLEEP.SYNCS 0x989680 ;  /* 0x009896800000995d */ /* 0x004fea0003900000 */
[----:B------:R-:W2:Y:S02]  /*7520*/  @!P1 SYNCS.PHASECHK.TRANS64 P1, [R0+URZ+0xa0], R2 ;  /* 0x0000a002000095a7 */ /* 0x000ea400080210ff */
[----:B--2---:R-:W-:Y:S05]  /*7530*/  @!P1 BRA `(.L_x_55) ;  /* 0xfffffffc00f09947 */ /* 0x004fea000383ffff */
[----:B------:R-:W-:Y:S05]  /*7540*/  BRA `(.L_x_136) ;  /* 0xffffffb800ec7947 */ /* 0x000fea000383ffff */
.L_x_56:
[----:B------:R-:W-:-:S07]  /*7550*/  MOV R2, UR6 ;  /* 0x0000000600027c02 */ /* 0x000fce0008000f00 */
.L_x_137:
[----:B-1----:R1:W2:Y:S02]  /*7560*/  SYNCS.PHASECHK.TRANS64.TRYWAIT P0, [R2+URZ+0xe0], R0 ;  /* 0x0000e000020075a7 */ /* 0x0022a400080011ff */
[----:B--2---:R-:W-:Y:S05]  /*7570*/  @!P0 NANOSLEEP.SYNCS 0x989680 ;  /* 0x009896800000895d */ /* 0x004fea0003900000 */
[----:B------:R-:W2:Y:S02]  /*7580*/  @!P0 SYNCS.PHASECHK.TRANS64 P0, [R2+URZ+0xe0], R0 ;  /* 0x0000e000020085a7 */ /* 0x000ea400080010ff */
[----:B--2---:R-:W-:Y:S05]  /*7590*/  @!P0 BRA `(.L_x_137) ;  /* 0xfffffffc00f08947 */ /* 0x004fea000383ffff */
[----:B------:R-:W-:Y:S05]  /*75a0*/  BRA `(.L_x_138) ;  /* 0xffffffbc003c7947 */ /* 0x000fea000383ffff */
.L_x_59:
[----:B------:R-:W-:Y:S07]  /*75b0*/  MOV R0, UR9 ;  /* 0x0000000900007c02 */ /* 0x000fee0008000f00 */
.L_x_139:
[----:B-1----:R1:W2:Y:S02]  /*75c0*/  SYNCS.PHASECHK.TRANS64.TRYWAIT P0, [R0+URZ], R2 ;  /* 0x00000002000075a7 */ /* 0x0022a400080011ff */
[----:B--2---:R-:W-:Y:S05]  /*75d0*/  @!P0 NANOSLEEP.SYNCS 0x989680 ;  /* 0x009896800000895d */ /* 0x004fea0003900000 */
[----:B------:R-:W2:Y:S02]  /*75e0*/  @!P0 SYNCS.PHASECHK.TRANS64 P0, [R0+URZ], R2 ;  /* 0x00000002000085a7 */ /* 0x000ea400080010ff */
[----:B--2---:R-:W-:Y:S05]  /*75f0*/  @!P0 BRA `(.L_x_139) ;  /* 0xfffffffc00f08947 */ /* 0x004fea000383ffff */
[----:B------:R-:W-:Y:S05]  /*7600*/  BRA `(.L_x_58) ;  /* 0xffffffbc00587947 */ /* 0x000fea000383ffff */
.L_x_62:
[----:B------:R-:W-:-:S07]  /*7610*/  MOV R0, UR6 ;  /* 0x0000000600007c02 */ /* 0x000fce0008000f00 */
.L_x_140:
[----:B--2---:R2:W4:Y:S02]  /*7620*/  SYNCS.PHASECHK.TRANS64.TRYWAIT P0, [R0+URZ], R2 ;  /* 0x00000002000075a7 */ /* 0x00452400080011ff */
[----:B----4-:R-:W-:Y:S05]  /*7630*/  @!P0 NANOSLEEP.SYNCS 0x989680 ;  /* 0x009896800000895d */ /* 0x010fea0003900000 */
[----:B------:R-:W4:Y:S02]  /*7640*/  @!P0 SYNCS.PHASECHK.TRANS64 P0, [R0+URZ], R2 ;  /* 0x00000002000085a7 */ /* 0x000f2400080010ff */
[----:B----4-:R-:W-:Y:S05]  /*7650*/  @!P0 BRA `(.L_x_140) ;  /* 0xfffffffc00f08947 */ /* 0x010fea000383ffff */
[----:B------:R-:W-:Y:S05]  /*7660*/  BRA `(.L_x_141) ;  /* 0xffffffc000847947 */ /* 0x000fea000383ffff */
.L_x_63:
[----:B------:R-:W-:-:S07]  /*7670*/  MOV R0, UR6 ;  /* 0x0000000600007c02 */ /* 0x000fce0008000f00 */
.L_x_142:
[----:B-1----:R1:W2:Y:S02]  /*7680*/  SYNCS.PHASECHK.TRANS64.TRYWAIT P0, [R0+URZ], R3 ;  /* 0x00000003000075a7 */ /* 0x0022a400080011ff */
[----:B--2---:R-:W-:Y:S05]  /*7690*/  @!P0 NANOSLEEP.SYNCS 0x989680 ;  /* 0x009896800000895d */ /* 0x004fea0003900000 */
[----:B------:R-:W2:Y:S02]  /*76a0*/  @!P0 SYNCS.PHASECHK.TRANS64 P0, [R0+URZ], R3 ;  /* 0x00000003000085a7 */ /* 0x000ea400080010ff */
[----:B--2---:R-:W-:Y:S05]  /*76b0*/  @!P0 BRA `(.L_x_142) ;  /* 0xfffffffc00f08947 */ /* 0x004fea000383ffff */
[----:B------:R-:W-:Y:S05]  /*76c0*/  BRA `(.L_x_143) ;  /* 0xffffffc000907947 */ /* 0x000fea000383ffff */
.L_x_64:
[----:B------:R-:W-:-:S07]  /*76d0*/  MOV R0, UR6 ;  /* 0x0000000600007c02 */ /* 0x000fce0008000f00 */
.L_x_144:
[----:B-1----:R1:W2:Y:S02]  /*76e0*/  SYNCS.PHASECHK.TRANS64.TRYWAIT P0, [R0+URZ], R3 ;  /* 0x00000003000075a7 */ /* 0x0022a400080011ff */
[----:B--2---:R-:W-:Y:S05]  /*76f0*/  @!P0 NANOSLEEP.SYNCS 0x989680 ;  /* 0x009896800000895d */ /* 0x004fea0003900000 */
[----:B------:R-:W2:Y:S02]  /*7700*/  @!P0 SYNCS.PHASECHK.TRANS64 P0, [R0+URZ], R3 ;  /* 0x00000003000085a7 */ /* 0x000ea400080010ff */
[----:B--2---:R-:W-:Y:S05]  /*7710*/  @!P0 BRA `(.L_x_144) ;  /* 0xfffffffc00f08947 */ /* 0x004fea000383ffff */
[----:B------:R-:W-:Y:S05]  /*7720*/  BRA `(.L_x_145) ;  /* 0xffffffc0009c7947 */ /* 0x000fea000383ffff */
.L_x_65:
[----:B-1----:R-:W-:-:S07]  /*7730*/  MOV R0, UR7 ;  /* 0x0000000700007c02 */ /* 0x002fce0008000f00 */
.L_x_146:
[----:B-1----:R1:W2:Y:S02]  /*7740*/  SYNCS.PHASECHK.TRANS64.TRYWAIT P0, [R0+URZ], R2 ;  /* 0x00000002000075a7 */ /* 0x0022a400080011ff */
[----:B--2---:R-:W-:Y:S05]  /*7750*/  @!P0 NANOSLEEP.SYNCS 0x989680 ;  /* 0x009896800000895d */ /* 0x004fea0003900000 */
[----:B------:R-:W2:Y:S02]  /*7760*/  @!P0 SYNCS.PHASECHK.TRANS64 P0, [R0+URZ], R2 ;  /* 0x00000002000085a7 */ /* 0x000ea400080010ff */
[----:B--2---:R-:W-:Y:S05]  /*7770*/  @!P0 BRA `(.L_x_146) ;  /* 0xfffffffc00f08947 */ /* 0x004fea000383ffff */
[----:B------:R-:W-:Y:S05]  /*7780*/  BRA `(.L_x_147) ;  /* 0xffffffc000a87947 */ /* 0x000fea000383ffff */
.L_x_70:
[----:B--2---:R2:W3:Y:S02]  /*7790*/  SYNCS.PHASECHK.TRANS64.TRYWAIT P0, [R0+URZ+0xa0], R2 ;  /* 0x0000a002000075a7 */ /* 0x0044e400080011ff */
[----:B---3--:R-:W-:Y:S05]  /*77a0*/  @!P0 NANOSLEEP.SYNCS 0x989680 ;  /* 0x009896800000895d */ /* 0x008fea0003900000 */
[----:B------:R-:W3:Y:S02]  /*77b0*/  @!P0 SYNCS.PHASECHK.TRANS64 P0, [R0+URZ+0xa0], R2 ;  /* 0x0000a002000085a7 */ /* 0x000ee400080010ff */
[----:B---3--:R-:W-:Y:S05]  /*77c0*/  @!P0 BRA `(.L_x_70) ;  /* 0xfffffffc00f08947 */ /* 0x008fea000383ffff */
[----:B------:R-:W-:Y:S05]  /*77d0*/  BRA `(.L_x_148) ;  /* 0xffffffc400a07947 */ /* 0x000fea000383ffff */
.L_x_73:
[----:B------:R-:W-:Y:S07]  /*77e0*/  MOV R0, UR7 ;  /* 0x0000000700007c02 */ /* 0x000fee0008000f00 */
.L_x_149:
[----:B--2---:R2:W3:Y:S02]  /*77f0*/  SYNCS.PHASECHK.TRANS64.TRYWAIT P0, [R0+URZ+0x98], R2 ;  /* 0x00009802000075a7 */ /* 0x0044e400080011ff */
[----:B---3--:R-:W-:Y:S05]  /*7800*/  @!P0 NANOSLEEP.SYNCS 0x989680 ;  /* 0x009896800000895d */ /* 0x008fea0003900000 */
[----:B------:R-:W3:Y:S02]  /*7810*/  @!P0 SYNCS.PHASECHK.TRANS64 P0, [R0+URZ+0x98], R2 ;  /* 0x00009802000085a7 */ /* 0x000ee400080010ff */
[----:B---3--:R-:W-:Y:S05]  /*7820*/  @!P0 BRA `(.L_x_149) ;  /* 0xfffffffc00f08947 */ /* 0x008fea000383ffff */
[----:B------:R-:W-:Y:S05]  /*7830*/  BRA `(.L_x_72) ;  /* 0xffffffc800807947 */ /* 0x000fea000383ffff */
.L_x_76:
[----:B------:R-:W-:Y:S07]  /*7840*/  MOV R0, UR15 ;  /* 0x0000000f00007c02 */ /* 0x000fee0008000f00 */
.L_x_150:
[----:B-1----:R1:W2:Y:S02]  /*7850*/  SYNCS.PHASECHK.TRANS64.TRYWAIT P0, [R0+URZ+0x78], R9 ;  /* 0x00007809000075a7 */ /* 0x0022a400080011ff */
[----:B--2---:R-:W-:Y:S05]  /*7860*/  @!P0 NANOSLEEP.SYNCS 0x989680 ;  /* 0x009896800000895d */ /* 0x004fea0003900000 */
[----:B------:R-:W2:Y:S02]  /*7870*/  @!P0 SYNCS.PHASECHK.TRANS64 P0, [R0+URZ+0x78], R9 ;  /* 0x00007809000085a7 */ /* 0x000ea400080010ff */
[----:B--2---:R-:W-:Y:S05]  /*7880*/  @!P0 BRA `(.L_x_150) ;  /* 0xfffffffc00f08947 */ /* 0x004fea000383ffff */
[----:B------:R-:W-:Y:S05]  /*7890*/  BRA `(.L_x_151) ;  /* 0xffffffc800f87947 */ /* 0x000fea000383ffff */
.L_x_77:
[----:B------:R-:W-:Y:S07]  /*78a0*/  MOV R0, UR13 ;  /* 0x0000000d00007c02 */ /* 0x000fee0008000f00 */
.L_x_152:
[----:B-1----:R1:W2:Y:S02]  /*78b0*/  SYNCS.PHASECHK.TRANS64.TRYWAIT P0, [R0+URZ+0x78], R20 ;  /* 0x00007814000075a7 */ /* 0x0022a400080011ff */
[----:B--2---:R-:W-:Y:S05]  /*78c0*/  @!P0 NANOSLEEP.SYNCS 0x989680 ;  /* 0x009896800000895d */ /* 0x004fea0003900000 */
[----:B------:R-:W2:Y:S02]  /*78d0*/  @!P0 SYNCS.PHASECHK.TRANS64 P0, [R0+URZ+0x78], R20 ;  /* 0x00007814000085a7 */ /* 0x000ea400080010ff */
[----:B--2---:R-:W-:Y:S05]  /*78e0*/  @!P0 BRA `(.L_x_152) ;  /* 0xfffffffc00f08947 */ /* 0x004fea000383ffff */
[----:B------:R-:W-:Y:S05]  /*78f0*/  BRA `(.L_x_153) ;  /* 0xffffffcc00987947 */ /* 0x000fea000383ffff */
.L_x_79:
[----:B------:R-:W-:-:S07]  /*7900*/  MOV R0, UR4 ;  /* 0x0000000400007c02 */ /* 0x000fce0008000f00 */
.L_x_154:
[----:B-1----:R1:W3:Y:S02]  /*7910*/  SYNCS.PHASECHK.TRANS64.TRYWAIT P0, [R0+URZ], R2 ;  /* 0x00000002000075a7 */ /* 0x0022e400080011ff */
[----:B---3--:R-:W-:Y:S05]  /*7920*/  @!P0 NANOSLEEP.SYNCS 0x989680 ;  /* 0x009896800000895d */ /* 0x008fea0003900000 */
[----:B------:R-:W3:Y:S02]  /*7930*/  @!P0 SYNCS.PHASECHK.TRANS64 P0, [R0+URZ], R2 ;  /* 0x00000002000085a7 */ /* 0x000ee400080010ff */
[----:B---3--:R-:W-:Y:S05]  /*7940*/  @!P0 BRA `(.L_x_154) ;  /* 0xfffffffc00f08947 */ /* 0x008fea000383ffff */
[----:B------:R-:W-:Y:S05]  /*7950*/  BRA `(.L_x_155) ;  /* 0xffffffd000247947 */ /* 0x000fea000383ffff */
.L_x_80:
[----:B------:R-:W-:-:S07]  /*7960*/  MOV R0, UR4 ;  /* 0x0000000400007c02 */ /* 0x000fce0008000f00 */
.L_x_156:
[----:B-1----:R1:W3:Y:S02]  /*7970*/  SYNCS.PHASECHK.TRANS64.TRYWAIT P0, [R0+URZ], R2 ;  /* 0x00000002000075a7 */ /* 0x0022e400080011ff */
[----:B---3--:R-:W-:Y:S05]  /*7980*/  @!P0 NANOSLEEP.SYNCS 0x989680 ;  /* 0x009896800000895d */ /* 0x008fea0003900000 */
[----:B------:R-:W3:Y:S02]  /*7990*/  @!P0 SYNCS.PHASECHK.TRANS64 P0, [R0+URZ], R2 ;  /* 0x00000002000085a7 */ /* 0x000ee400080010ff */
[----:B---3--:R-:W-:Y:S05]  /*79a0*/  @!P0 BRA `(.L_x_156) ;  /* 0xfffffffc00f08947 */ /* 0x008fea000383ffff */
[----:B------:R-:W-:Y:S05]  /*79b0*/  BRA `(.L_x_157) ;  /* 0xffffffd000307947 */ /* 0x000fea000383ffff */
.L_x_82:
[----:B--2---:R2:W4:Y:S02]  /*79c0*/  SYNCS.PHASECHK.TRANS64.TRYWAIT P0, [R0+URZ+0xa0], R2 ;  /* 0x0000a002000075a7 */ /* 0x00452400080011ff */
[----:B----4-:R-:W-:Y:S05]  /*79d0*/  @!P0 NANOSLEEP.SYNCS 0x989680 ;  /* 0x009896800000895d */ /* 0x010fea0003900000 */
[----:B------:R-:W4:Y:S02]  /*79e0*/  @!P0 SYNCS.PHASECHK.TRANS64 P0, [R0+URZ+0xa0], R2 ;  /* 0x0000a002000085a7 */ /* 0x000f2400080010ff */
[----:B----4-:R-:W-:Y:S05]  /*79f0*/  @!P0 BRA `(.L_x_82) ;  /* 0xfffffffc00f08947 */ /* 0x010fea000383ffff */
[----:B------:R-:W-:Y:S05]  /*7a00*/  BRA `(.L_x_158) ;  /* 0xffffffd400207947 */ /* 0x000fea000383ffff */
.L_x_92:
[----:B-1----:R1:W3:Y:S02]  /*7a10*/  SYNCS.PHASECHK.TRANS64.TRYWAIT P1, [R2+URZ+0x60], R4 ;  /* 0x00006004020075a7 */ /* 0x0022e400080211ff */
[----:B---3--:R-:W-:Y:S05]  /*7a20*/  @!P1 NANOSLEEP.SYNCS 0x989680 ;  /* 0x009896800000995d */ /* 0x008fea0003900000 */
[----:B------:R-:W3:Y:S02]  /*7a30*/  @!P1 SYNCS.PHASECHK.TRANS64 P1, [R2+URZ+0x60], R4 ;  /* 0x00006004020095a7 */ /* 0x000ee400080210ff */
[----:B---3--:R-:W-:Y:S05]  /*7a40*/  @!P1 BRA `(.L_x_92) ;  /* 0xfffffffc00f09947 */ /* 0x008fea000383ffff */
[----:B------:R-:W-:Y:S05]  /*7a50*/  BRA `(.L_x_91) ;  /* 0xffffffe000207947 */ /* 0x000fea000383ffff */
.L_x_94:
[----:B-1----:R1:W2:Y:S02]  /*7a60*/  SYNCS.PHASECHK.TRANS64.TRYWAIT P0, [R44+URZ+0xc0], R3 ;  /* 0x0000c0032c0075a7 */ /* 0x0022a400080011ff */
[----:B--2---:R-:W-:Y:S05]  /*7a70*/  @!P0 NANOSLEEP.SYNCS 0x989680 ;  /* 0x009896800000895d */ /* 0x004fea0003900000 */
[----:B------:R-:W2:Y:S02]  /*7a80*/  @!P0 SYNCS.PHASECHK.TRANS64 P0, [R44+URZ+0xc0], R3 ;  /* 0x0000c0032c0085a7 */ /* 0x000ea400080010ff */
[----:B--2---:R-:W-:Y:S05]  /*7a90*/  @!P0 BRA `(.L_x_94) ;  /* 0xfffffffc00f08947 */ /* 0x004fea000383ffff */
[----:B------:R-:W-:Y:S05]  /*7aa0*/  BRA `(.L_x_93) ;  /* 0xffffffe000707947 */ /* 0x000fea000383ffff */
.L_x_105:
[----:B-1----:R1:W2:Y:S02]  /*7ab0*/  SYNCS.PHASECHK.TRANS64.TRYWAIT P0, [R2+URZ+0x60], R45 ;  /* 0x0000602d020075a7 */ /* 0x0022a400080011ff */
[----:B--2---:R-:W-:Y:S05]  /*7ac0*/  @!P0 NANOSLEEP.SYNCS 0x989680 ;  /* 0x009896800000895d */ /* 0x004fea0003900000 */
[----:B------:R-:W2:Y:S02]  /*7ad0*/  @!P0 SYNCS.PHASECHK.TRANS64 P0, [R2+URZ+0x60], R45 ;  /* 0x0000602d020085a7 */ /* 0x000ea400080010ff */
[----:B--2---:R-:W-:Y:S05]  /*7ae0*/  @!P0 BRA `(.L_x_105) ;  /* 0xfffffffc00f08947 */ /* 0x004fea000383ffff */
[----:B------:R-:W-:Y:S05]  /*7af0*/  BRA `(.L_x_104) ;  /* 0xffffffe800807947 */ /* 0x000fea000383ffff */
        .weak           $__internal_0_$__cuda_sm10x_tcgen05_guardrail_trap_col_being_dealloced_not_returned_by_alloc
        .type           $__internal_0_$__cuda_sm10x_tcgen05_guardrail_trap_col_being_dealloced_not_returned_by_alloc,@function
        .size           $__internal_0_$__cuda_sm10x_tcgen05_guardrail_trap_col_being_dealloced_not_returned_by_alloc,($__internal_1_$__cuda_sm10x_tcgen05_guardrail_trap_phase_invalid_during_alloc - $__internal_0_$__cuda_sm10x_tcgen05_guardrail_trap_col_being_dealloced_not_returned_by_alloc)
$__internal_0_$__cuda_sm10x_tcgen05_guardrail_trap_col_being_dealloced_not_returned_by_alloc:
[----:B------:R-:W-:Y:S05]  /*7b00*/  BPT.TRAP 0x1 ;  /* 0x000000040000795c */ /* 0x000fea0000300000 */
[----:B------:R-:W-:-:S04]  /*7b10*/  HFMA2 R3, -RZ, RZ, 0, 0 ;  /* 0x00000000ff037431 */ /* 0x000fc800000001ff */
[----:B------:R-:W-:Y:S05]  /*7b20*/  RET.REL.NODEC R2 `(_ZN7cutlass13device_kernelINS_4gemm6kernel13GemmUniversalIN4cute5tupleIJiiiiEEENS1_10collective13CollectiveMmaINS1_35MainloopSm100TmaUmmaWarpSpecializedILi6ELi2ELi4ENS5_IJNS4_1CILi1EEESB_SB_EEEEENS5_IJNSA_ILi64EEESE_NSA_ILi128EEEEEENS_6half_tENS5_IJSB_llEEESH_SI_NS4_8TiledMMAINS4_8MMA_AtomIJNS4_20SM100_MMA_F16BF16_SSISH_SH_fLi64ELi64ELNS4_4UMMA5MajorE1ELSN_1ELNSM_7ScaleInE0ELSO_0EEEEEENS4_6LayoutISC_NS5_IJNSA_ILi0EEESS_SS_EEEEENS5_IJNS4_10UnderscoreESV_SV_EEEEENS4_13SM90_TMA_LOADENS4_14ComposedLayoutINS4_7SwizzleILi3ELi4ELi3EEENS4_18smem_ptr_flag_bitsILi16EEENSR_INS5_IJSE_NSA_ILi8EEEEEENS5_IJSB_SE_EEEEEEEvNS4_8identityESY_S18_vS19_EENS_8epilogue10collective18CollectiveEpilogueINS1B_23Sm100TmaWarpSpecializedILi3ELi2ELi16ELb1ELb0EEEJSG_NS5_IJNSR_ISE_SB_EENSR_INSA_ILi32EEESB_EEEEESH_NS5_IJlSB_lEEESH_S1K_NS1B_6fusion15FusionCallbacksIS1F_NS1L_17LinearCombinationISH_fSH_fLNS_15FloatRoundStyleE2EEESG_S1J_JEEENS4_5SM1004TMEM4LOAD26SM100_TMEM_LOAD_16dp256b4xESY_NSZ_INS10_ILi2ELi4ELi3EEES13_NSR_INS5_IJS14_S1H_EEENS5_IJS1H_SB_EEEEEEENS4_17SM75_U32x4_LDSM_NENS4_14SM90_TMA_STOREES1Z_NS4_17SM90_U32x4_STSM_NENS4_39AutoVectorizingCopyWithAssumedAlignmentILi128EEEEEEvvEEEEvNT_6ParamsE) ;  /* 0xffffff8402347950 */ /* 0x000fea0003c3ffff */
        .weak           $__internal_1_$__cuda_sm10x_tcgen05_guardrail_trap_phase_invalid_during_alloc
        .type           $__internal_1_$__cuda_sm10x_tcgen05_guardrail_trap_phase_invalid_during_alloc,@function
        .size           $__internal_1_$__cuda_sm10x_tcgen05_guardrail_trap_phase_invalid_during_alloc,($__internal_2_$__cuda_sm10x_tcgen05_guardrail_trap_unallocated_columns_being_dealloced - $__internal_1_$__cuda_sm10x_tcgen05_guardrail_trap_phase_invalid_during_alloc)
$__internal_1_$__cuda_sm10x_tcgen05_guardrail_trap_phase_invalid_during_alloc:
[----:B------:R-:W-:Y:S05]  /*7b30*/  BPT.TRAP 0x1 ;  /* 0x000000040000795c */ /* 0x000fea0000300000 */
[----:B------:R-:W-:-:S04]  /*7b40*/  MOV R3, 0x0 ;  /* 0x0000000000037802 */ /* 0x000fc80000000f00 */
[----:B------:R-:W-:Y:S05]  /*7b50*/  RET.REL.NODEC R2 `(_ZN7cutlass13device_kernelINS_4gemm6kernel13GemmUniversalIN4cute5tupleIJiiiiEEENS1_10collective13CollectiveMmaINS1_35MainloopSm100TmaUmmaWarpSpecializedILi6ELi2ELi4ENS5_IJNS4_1CILi1EEESB_SB_EEEEENS5_IJNSA_ILi64EEESE_NSA_ILi128EEEEEENS_6half_tENS5_IJSB_llEEESH_SI_NS4_8TiledMMAINS4_8MMA_AtomIJNS4_20SM100_MMA_F16BF16_SSISH_SH_fLi64ELi64ELNS4_4UMMA5MajorE1ELSN_1ELNSM_7ScaleInE0ELSO_0EEEEEENS4_6LayoutISC_NS5_IJNSA_ILi0EEESS_SS_EEEEENS5_IJNS4_10UnderscoreESV_SV_EEEEENS4_13SM90_TMA_LOADENS4_14ComposedLayoutINS4_7SwizzleILi3ELi4ELi3EEENS4_18smem_ptr_flag_bitsILi16EEENSR_INS5_IJSE_NSA_ILi8EEEEEENS5_IJSB_SE_EEEEEEEvNS4_8identityESY_S18_vS19_EENS_8epilogue10collective18CollectiveEpilogueINS1B_23Sm100TmaWarpSpecializedILi3ELi2ELi16ELb1ELb0EEEJSG_NS5_IJNSR_ISE_SB_EENSR_INSA_ILi32EEESB_EEEEESH_NS5_IJlSB_lEEESH_S1K_NS1B_6fusion15FusionCallbacksIS1F_NS1L_17LinearCombinationISH_fSH_fLNS_15FloatRoundStyleE2EEESG_S1J_JEEENS4_5SM1004TMEM4LOAD26SM100_TMEM_LOAD_16dp256b4xESY_NSZ_INS10_ILi2ELi4ELi3EEES13_NSR_INS5_IJS14_S1H_EEENS5_IJS1H_SB_EEEEEEENS4_17SM75_U32x4_LDSM_NENS4_14SM90_TMA_STOREES1Z_NS4_17SM90_U32x4_STSM_NENS4_39AutoVectorizingCopyWithAssumedAlignmentILi128EEEEEEvvEEEEvNT_6ParamsE) ;  /* 0xffffff8402287950 */ /* 0x000fea0003c3ffff */
        .weak           $__internal_2_$__cuda_sm10x_tcgen05_guardrail_trap_unallocated_columns_being_dealloced
        .type           $__internal_2_$__cuda_sm10x_tcgen05_guardrail_trap_unallocated_columns_being_dealloced,@function
        .size           $__internal_2_$__cuda_sm10x_tcgen05_guardrail_trap_unallocated_columns_being_dealloced,(.L_x_160 - $__internal_2_$__cuda_sm10x_tcgen05_guardrail_trap_unallocated_columns_being_dealloced)
$__internal_2_$__cuda_sm10x_tcgen05_guardrail_trap_unallocated_columns_being_dealloced:
[----:B------:R-:W-:Y:S05]  /*7b60*/  BPT.TRAP 0x1 ;  /* 0x000000040000795c */ /* 0x000fea0000300000 */
[----:B------:R-:W-:-:S04]  /*7b70*/  HFMA2 R3, -RZ, RZ, 0, 0 ;  /* 0x00000000ff037431 */ /* 0x000fc800000001ff */
[----:B------:R-:W-:Y:S05]  /*7b80*/  RET.REL.NODEC R2 `(_ZN7cutlass13device_kernelINS_4gemm6kernel13GemmUniversalIN4cute5tupleIJiiiiEEENS1_10collective13CollectiveMmaINS1_35MainloopSm100TmaUmmaWarpSpecializedILi6ELi2ELi4ENS5_IJNS4_1CILi1EEESB_SB_EEEEENS5_IJNSA_ILi64EEESE_NSA_ILi128EEEEEENS_6half_tENS5_IJSB_llEEESH_SI_NS4_8TiledMMAINS4_8MMA_AtomIJNS4_20SM100_MMA_F16BF16_SSISH_SH_fLi64ELi64ELNS4_4UMMA5MajorE1ELSN_1ELNSM_7ScaleInE0ELSO_0EEEEEENS4_6LayoutISC_NS5_IJNSA_ILi0EEESS_SS_EEEEENS5_IJNS4_10UnderscoreESV_SV_EEEEENS4_13SM90_TMA_LOADENS4_14ComposedLayoutINS4_7SwizzleILi3ELi4ELi3EEENS4_18smem_ptr_flag_bitsILi16EEENSR_INS5_IJSE_NSA_ILi8EEEEEENS5_IJSB_SE_EEEEEEEvNS4_8identityESY_S18_vS19_EENS_8epilogue10collective18CollectiveEpilogueINS1B_23Sm100TmaWarpSpecializedILi3ELi2ELi16ELb1ELb0EEEJSG_NS5_IJNSR_ISE_SB_EENSR_INSA_ILi32EEESB_EEEEESH_NS5_IJlSB_lEEESH_S1K_NS1B_6fusion15FusionCallbacksIS1F_NS1L_17LinearCombinationISH_fSH_fLNS_15FloatRoundStyleE2EEESG_S1J_JEEENS4_5SM1004TMEM4LOAD26SM100_TMEM_LOAD_16dp256b4xESY_NSZ_INS10_ILi2ELi4ELi3EEES13_NSR_INS5_IJS14_S1H_EEENS5_IJS1H_SB_EEEEEEENS4_17SM75_U32x4_LDSM_NENS4_14SM90_TMA_STOREES1Z_NS4_17SM90_U32x4_STSM_NENS4_39AutoVectorizingCopyWithAssumedAlignmentILi128EEEEEEvvEEEEvNT_6ParamsE) ;  /* 0xffffff84021c7950 */ /* 0x000fea0003c3ffff */
.L_x_159:
[----:B------:R-:W-:-:S00]  /*7b90*/  BRA `(.L_x_159) ;  /* 0xfffffffc00fc7947 */ /* 0x000fc0000383ffff */
[----:B------:R-:W-:-:S00]  /*7ba0*/  NOP ;  /* 0x0000000000007918 */ /* 0x000fc00000000000 */
        /* <DEDUP_REMOVED lines=13> */
.L_x_160:


//--------------------- .nv.global.init           --------------------------
	.section	.nv.global.init,"aw",@progbits
.nv.global.init:
	.type		$str$27,@object
	.size		$str$27,($str$28 - $str$27)
$str$27:
        /*0000*/ 	.byte	0x28, 0x61, 0x64, 0x64, 0x72, 0x65, 0x73, 0x73, 0x20, 0x26, 0x20, 0x6d, 0x61, 0x73, 0x6b, 0x29
        /*0010*/ 	.byte	0x20, 0x3d, 0x3d, 0x20, 0x30, 0x00
	.type		$str$28,@object
	.size		$str$28,($str$26 - $str$28)
$str$28:
        /*0016*/ 	.byte	0x2f, 0x74, 0x6d, 0x70, 0x2f, 0x63, 0x75, 0x74, 0x6c, 0x61, 0x73, 0x73, 0x5f, 0x73, 0x77, 0x65
        /*0026*/ 	.byte	0x65, 0x70, 0x5f, 0x73, 0x72, 0x63, 0x2f, 0x69, 0x6e, 0x63, 0x6c, 0x75, 0x64, 0x65, 0x2f, 0x63
        /*0036*/ 	.byte	0x75, 0x74, 0x65, 0x2f, 0x70, 0x6f, 0x69, 0x6e, 0x74, 0x65, 0x72, 0x5f, 0x66, 0x6c, 0x61, 0x67
        /*0046*/ 	.byte	0x67, 0x65, 0x64, 0x2e, 0x68, 0x70, 0x70, 0x00
	.type		$str$26,@object
	.size		$str$26,($str$25 - $str$26)
$str$26:
        /*004e*/ 	.byte	0x2f, 0x74, 0x6d, 0x70, 0x2f, 0x63, 0x75, 0x74, 0x6c, 0x61, 0x73, 0x73, 0x5f, 0x73, 0x77, 0x65
        /*005e*/ 	.byte	0x65, 0x70, 0x5f, 0x73, 0x72, 0x63, 0x2f, 0x69, 0x6e, 0x63, 0x6c, 0x75, 0x64, 0x65, 0x2f, 0x63
        /*006e*/ 	.byte	0x75, 0x74, 0x65, 0x2f, 0x61, 0x74, 0x6f, 0x6d, 0x2f, 0x63, 0x6f, 0x70, 0x79, 0x5f, 0x74, 0x72
        /*007e*/ 	.byte	0x61, 0x69, 0x74, 0x73, 0x5f, 0x73, 0x6d, 0x31, 0x30, 0x30, 0x2e, 0x68, 0x70, 0x70, 0x00
	.type		$str$25,@object
	.size		$str$25,(__unnamed_1 - $str$25)
$str$25:
        /*008d*/ 	.byte	0x28, 0x28, 0x75, 0x69, 0x6e, 0x74, 0x33, 0x32, 0x5f, 0x74, 0x28, 0x74, 0x68, 0x72, 0x65, 0x61
        /*009d*/ 	.byte	0x64, 0x49, 0x64, 0x78, 0x2e, 0x78, 0x29, 0x20, 0x2f, 0x20, 0x33, 0x32, 0x29, 0x20, 0x25, 0x20
        /*00ad*/ 	.byte	0x34, 0x29, 0x20, 0x3d, 0x3d, 0x20, 0x28, 0x28, 0x28, 0x74, 0x6d, 0x65, 0x6d, 0x5f, 0x61, 0x64
        /*00bd*/ 	.byte	0x64, 0x72, 0x20, 0x3e, 0x3e, 0x20, 0x31, 0x36, 0x29, 0x20, 0x2f, 0x20, 0x33, 0x32, 0x29, 0x20
        /*00cd*/ 	.byte	0x25, 0x20, 0x34, 0x29, 0x00
	.type		__unnamed_1,@object
	.size		__unnamed_1,(__unnamed_2 - __unnamed_1)
__unnamed_1:
        /*00d2*/ 	.byte	0x61, 0x75, 0x74, 0x6f, 0x20, 0x63, 0x75, 0x74, 0x65, 0x3a, 0x3a, 0x61, 0x73, 0x5f, 0x70, 0x6f
        /* <DEDUP_REMOVED lines=24> */
        /*0262*/ 	.byte	0x3e, 0x3e, 0x3e, 0x5d, 0x00
	.type		__unnamed_2,@object
	.size		__unnamed_2,(.L_2 - __unnamed_2)
__unnamed_2:
        /* <DEDUP_REMOVED lines=46> */
.L_2:


//--------------------- .nv.shared._ZN7cutlass13device_kernelINS_4gemm6kernel13GemmUniversalIN4cute5tupleIJiiiiEEENS1_10collective13CollectiveMmaINS1_35MainloopSm100TmaUmmaWarpSpecializedILi6ELi2ELi4ENS5_IJNS4_1CILi1EEESB_SB_EEEEENS5_IJNSA_ILi64EEESE_NSA_ILi128EEEEEENS_6half_tENS5_IJSB_llEEESH_SI_NS4_8TiledMMAINS4_8MMA_AtomIJNS4_20SM100_MMA_F16BF16_SSISH_SH_fLi64ELi64ELNS4_4UMMA5MajorE1ELSN_1ELNSM_7ScaleInE0ELSO_0EEEEEENS4_6LayoutISC_NS5_IJNSA_ILi0EEESS_SS_EEEEENS5_IJNS4_10UnderscoreESV_SV_EEEEENS4_13SM90_TMA_LOADENS4_14ComposedLayoutINS4_7SwizzleILi3ELi4ELi3EEENS4_18smem_ptr_flag_bitsILi16EEENSR_INS5_IJSE_NSA_ILi8EEEEEENS5_IJSB_SE_EEEEEEEvNS4_8identityESY_S18_vS19_EENS_8epilogue10collective18CollectiveEpilogueINS1B_23Sm100TmaWarpSpecializedILi3ELi2ELi16ELb1ELb0EEEJSG_NS5_IJNSR_ISE_SB_EENSR_INSA_ILi32EEESB_EEEEESH_NS5_IJlSB_lEEESH_S1K_NS1B_6fusion15FusionCallbacksIS1F_NS1L_17LinearCombinationISH_fSH_fLNS_15FloatRoundStyleE2EEESG_S1J_JEEENS4_5SM1004TMEM4LOAD26SM100_TMEM_LOAD_16dp256b4xESY_NSZ_INS10_ILi2ELi4ELi3EEES13_NSR_INS5_IJS14_S1H_EEENS5_IJS1H_SB_EEEEEEENS4_17SM75_U32x4_LDSM_NENS4_14SM90_TMA_STOREES1Z_NS4_17SM90_U32x4_STSM_NENS4_39AutoVectorizingCopyWithAssumedAlignmentILi128EEEEEEvvEEEEvNT_6ParamsE --------------------------
	.section	.nv.shared._ZN7cutlass13device_kernelINS_4gemm6kernel13GemmUniversalIN4cute5tupleIJiiiiEEENS1_10collective13CollectiveMmaINS1_35MainloopSm100TmaUmmaWarpSpecializedILi6ELi2ELi4ENS5_IJNS4_1CILi1EEESB_SB_EEEEENS5_IJNSA_ILi64EEESE_NSA_ILi128EEEEEENS_6half_tENS5_IJSB_llEEESH_SI_NS4_8TiledMMAINS4_8MMA_AtomIJNS4_20SM100_MMA_F16BF16_SSISH_SH_fLi64ELi64ELNS4_4UMMA5MajorE1ELSN_1ELNSM_7ScaleInE0ELSO_0EEEEEENS4_6LayoutISC_NS5_IJNSA_ILi0EEESS_SS_EEEEENS5_IJNS4_10UnderscoreESV_SV_EEEEENS4_13SM90_TMA_LOADENS4_14ComposedLayoutINS4_7SwizzleILi3ELi4ELi3EEENS4_18smem_ptr_flag_bitsILi16EEENSR_INS5_IJSE_NSA_ILi8EEEEEENS5_IJSB_SE_EEEEEEEvNS4_8identityESY_S18_vS19_EENS_8epilogue10collective18CollectiveEpilogueINS1B_23Sm100TmaWarpSpecializedILi3ELi2ELi16ELb1ELb0EEEJSG_NS5_IJNSR_ISE_SB_EENSR_INSA_ILi32EEESB_EEEEESH_NS5_IJlSB_lEEESH_S1K_NS1B_6fusion15FusionCallbacksIS1F_NS1L_17LinearCombinationISH_fSH_fLNS_15FloatRoundStyleE2EEESG_S1J_JEEENS4_5SM1004TMEM4LOAD26SM100_TMEM_LOAD_16dp256b4xESY_NSZ_INS10_ILi2ELi4ELi3EEES13_NSR_INS5_IJS14_S1H_EEENS5_IJS1H_SB_EEEEEEENS4_17SM75_U32x4_LDSM_NENS4_14SM90_TMA_STOREES1Z_NS4_17SM90_U32x4_STSM_NENS4_39AutoVectorizingCopyWithAssumedAlignmentILi128EEEEEEvvEEEEvNT_6ParamsE,"aw",@nobits
	.sectionflags	@""
	.align	16
	.zero		1024


//--------------------- .nv.shared.reserved.0     --------------------------
	.section	.nv.shared.reserved.0,"aw",@nobits
	.weak		__nv_reservedSMEM_offset_0_alias
	.size		__nv_reservedSMEM_offset_0_alias, 0, 64
	.other		__nv_reservedSMEM_offset_0_alias,@"STO_CUDA_RESERVED_SHARED STV_DEFAULT"
__nv_reservedSMEM_offset_0_alias:
	.zero		0
.nv.shared.reserved.0:
	.zero		64
	.weak		__nv_reservedSMEM_tcgen05_partition
	.type		__nv_reservedSMEM_tcgen05_partition,@object
	.size		__nv_reservedSMEM_tcgen05_partition,(.L_0 - __nv_reservedSMEM_tcgen05_partition)
__nv_reservedSMEM_tcgen05_partition:
	.zero		32
.L_0:


//--------------------- .nv.global                --------------------------
	.section	.nv.global,"aw",@nobits
.nv.global:
	.type		_ZN40_INTERNAL_747549ba_4_k_cu_cc4baa86_283724cute1_E,@object
	.size		_ZN40_INTERNAL_747549ba_4_k_cu_cc4baa86_283724cute1_E,(_ZN40_INTERNAL_747549ba_4_k_cu_cc4baa86_283724cuda3std3__45__cpo6cbeginE - _ZN40_INTERNAL_747549ba_4_k_cu_cc4baa86_283724cute1_E)
_ZN40_INTERNAL_747549ba_4_k_cu_cc4baa86_283724cute1_E:
	.zero		1
	.type		_ZN40_INTERNAL_747549ba_4_k_cu_cc4baa86_283724cuda3std3__45__cpo6cbeginE,@object
	.size		_ZN40_INTERNAL_747549ba_4_k_cu_cc4baa86_283724cuda3std3__45__cpo6cbeginE,(_ZN40_INTERNAL_747549ba_4_k_cu_cc4baa86_283724cuda3std3__48in_placeE - _ZN40_INTERNAL_747549ba_4_k_cu_cc4baa86_283724cuda3std3__45__cpo6cbeginE)
_ZN40_INTERNAL_747549ba_4_k_cu_cc4baa86_283724cuda3std3__45__cpo6cbeginE:
	.zero		1
	.type		_ZN40_INTERNAL_747549ba_4_k_cu_cc4baa86_283724cuda3std3__48in_placeE,@object
	.size		_ZN40_INTERNAL_747549ba_4_k_cu_cc4baa86_283724cuda3std3__48in_placeE,(_ZN40_INTERNAL_747549ba_4_k_cu_cc4baa86_283724cuda3std6ranges3__45__cpo9iter_moveE - _ZN40_INTERNAL_747549ba_4_k_cu_cc4baa86_283724cuda3std3__48in_placeE)
_ZN40_INTERNAL_747549ba_4_k_cu_cc4baa86_283724cuda3std3__48in_placeE:
	.zero		1
	.type		_ZN40_INTERNAL_747549ba_4_k_cu_cc4baa86_283724cuda3std6ranges3__45__cpo9iter_moveE,@object
	.size		_ZN40_INTERNAL_747549ba_4_k_cu_cc4baa86_283724cuda3std6ranges3__45__cpo9iter_moveE,(_ZN40_INTERNAL_747549ba_4_k_cu_cc4baa86_283724cuda3std3__45__cpo5beginE - _ZN40_INTERNAL_747549ba_4_k_cu_cc4baa86_283724cuda3std6ranges3__45__cpo9iter_moveE)
_ZN40_INTERNAL_747549ba_4_k_cu_cc4baa86_283724cuda3std6ranges3__45__cpo9iter_moveE:
	.zero		1
	.type		_ZN40_INTERNAL_747549ba_4_k_cu_cc4baa86_283724cuda3std3__45__cpo5beginE,@object
	.size		_ZN40_INTERNAL_747549ba_4_k_cu_cc4baa86_283724cuda3std3__45__cpo5beginE,(_ZN40_INTERNAL_747549ba_4_k_cu_cc4baa86_283724cuda3std3__442_GLOBAL__N__747549ba_4_k_cu_cc4baa86_283726ignoreE - _ZN40_INTERNAL_747549ba_4_k_cu_cc4baa86_283724cuda3std3__45__cpo5beginE)
_ZN40_INTERNAL_747549ba_4_k_cu_cc4baa86_283724cuda3std3__45__cpo5beginE:
	.zero		1
	.type		_ZN40_INTERNAL_747549ba_4_k_cu_cc4baa86_283724cuda3std3__442_GLOBAL__N__747549ba_4_k_cu_cc4baa86_283726ignoreE,@object
	.size		_ZN40_INTERNAL_747549ba_4_k_cu_cc4baa86_283724cuda3std3__442_GLOBAL__N__747549ba_4_k_cu_cc4baa86_283726ignoreE,(_ZN40_INTERNAL_747549ba_4_k_cu_cc4baa86_283724cute7productE - _ZN40_INTERNAL_747549ba_4_k_cu_cc4baa86_283724cuda3std3__442_GLOBAL__N__747549ba_4_k_cu_cc4baa86_283726ignoreE)
_ZN40_INTERNAL_747549ba_4_k_cu_cc4baa86_283724cuda3std3__442_GLOBAL__N__747549ba_4_k_cu_cc4baa86_283726ignoreE:
	.zero		1
	.type		_ZN40_INTERNAL_747549ba_4_k_cu_cc4baa86_283724cute7productE,@object
	.size		_ZN40_INTERNAL_747549ba_4_k_cu_cc4baa86_283724cute7productE,(_ZN40_INTERNAL_747549ba_4_k_cu_cc4baa86_283724cuda3std3__45__cpo3endE - _ZN40_INTERNAL_747549ba_4_k_cu_cc4baa86_283724cute7productE)
_ZN40_INTERNAL_747549ba_4_k_cu_cc4baa86_283724cute7productE:
	.zero		1
	.type		_ZN40_INTERNAL_747549ba_4_k_cu_cc4baa86_283724cuda3std3__45__cpo3endE,@object
	.size		_ZN40_INTERNAL_747549ba_4_k_cu_cc4baa86_283724cuda3std3__45__cpo3endE,(_ZN40_INTERNAL_747549ba_4_k_cu_cc4baa86_283724cuda3std3__419piecewise_constructE - _ZN40_INTERNAL_747549ba_4_k_cu_cc4baa86_283724cuda3std3__45__cpo3endE)
_ZN40_INTERNAL_747549ba_4_k_cu_cc4baa86_283724cuda3std3__45__cpo3endE:
	.zero		1
	.type		_ZN40_INTERNAL_747549ba_4_k_cu_cc4baa86_283724cuda3std3__419piecewise_constructE,@object
	.size		_ZN40_INTERNAL_747549ba_4_k_cu_cc4baa86_283724cuda3std3__419piecewise_constructE,(_ZN40_INTERNAL_747549ba_4_k_cu_cc4baa86_283724cuda3std3__45__cpo4cendE - _ZN40_INTERNAL_747549ba_4_k_cu_cc4baa86_283724cuda3std3__419piecewise_constructE)
_ZN40_INTERNAL_747549ba_4_k_cu_cc4baa86_283724cuda3std3__419piecewise_constructE:
	.zero		1
	.type		_ZN40_INTERNAL_747549ba_4_k_cu_cc4baa86_283724cuda3std3__45__cpo4cendE,@object
	.size		_ZN40_INTERNAL_747549ba_4_k_cu_cc4baa86_283724cuda3std3__45__cpo4cendE,(_ZN40_INTERNAL_747549ba_4_k_cu_cc4baa86_283724cuda3std6ranges3__45__cpo4swapE - _ZN40_INTERNAL_747549ba_4_k_cu_cc4baa86_283724cuda3std3__45__cpo4cendE)
_ZN40_INTERNAL_747549ba_4_k_cu_cc4baa86_283724cuda3std3__45__cpo4cendE:
	.zero		1
	.type		_ZN40_INTERNAL_747549ba_4_k_cu_cc4baa86_283724cuda3std6ranges3__45__cpo4swapE,@object
	.size		_ZN40_INTERNAL_747549ba_4_k_cu_cc4baa86_283724cuda3std6ranges3__45__cpo4swapE,(.L_10 - _ZN40_INTERNAL_747549ba_4_k_cu_cc4baa86_283724cuda3std6ranges3__45__cpo4swapE)
_ZN40_INTERNAL_747549ba_4_k_cu_cc4baa86_283724cuda3std6ranges3__45__cpo4swapE:
	.zero		1
.L_10:


//--------------------- .nv.constant0._ZN7cutlass13device_kernelINS_4gemm6kernel13GemmUniversalIN4cute5tupleIJiiiiEEENS1_10collective13CollectiveMmaINS1_35MainloopSm100TmaUmmaWarpSpecializedILi6ELi2ELi4ENS5_IJNS4_1CILi1EEESB_SB_EEEEENS5_IJNSA_ILi64EEESE_NSA_ILi128EEEEEENS_6half_tENS5_IJSB_llEEESH_SI_NS4_8TiledMMAINS4_8MMA_AtomIJNS4_20SM100_MMA_F16BF16_SSISH_SH_fLi64ELi64ELNS4_4UMMA5MajorE1ELSN_1ELNSM_7ScaleInE0ELSO_0EEEEEENS4_6LayoutISC_NS5_IJNSA_ILi0EEESS_SS_EEEEENS5_IJNS4_10UnderscoreESV_SV_EEEEENS4_13SM90_TMA_LOADENS4_14ComposedLayoutINS4_7SwizzleILi3ELi4ELi3EEENS4_18smem_ptr_flag_bitsILi16EEENSR_INS5_IJSE_NSA_ILi8EEEEEENS5_IJSB_SE_EEEEEEEvNS4_8identityESY_S18_vS19_EENS_8epilogue10collective18CollectiveEpilogueINS1B_23Sm100TmaWarpSpecializedILi3ELi2ELi16ELb1ELb0EEEJSG_NS5_IJNSR_ISE_SB_EENSR_INSA_ILi32EEESB_EEEEESH_NS5_IJlSB_lEEESH_S1K_NS1B_6fusion15FusionCallbacksIS1F_NS1L_17LinearCombinationISH_fSH_fLNS_15FloatRoundStyleE2EEESG_S1J_JEEENS4_5SM1004TMEM4LOAD26SM100_TMEM_LOAD_16dp256b4xESY_NSZ_INS10_ILi2ELi4ELi3EEES13_NSR_INS5_IJS14_S1H_EEENS5_IJS1H_SB_EEEEEEENS4_17SM75_U32x4_LDSM_NENS4_14SM90_TMA_STOREES1Z_NS4_17SM90_U32x4_STSM_NENS4_39AutoVectorizingCopyWithAssumedAlignmentILi128EEEEEEvvEEEEvNT_6ParamsE --------------------------
	.section	.nv.constant0._ZN7cutlass13device_kernelINS_4gemm6kernel13GemmUniversalIN4cute5tupleIJiiiiEEENS1_10collective13CollectiveMmaINS1_35MainloopSm100TmaUmmaWarpSpecializedILi6ELi2ELi4ENS5_IJNS4_1CILi1EEESB_SB_EEEEENS5_IJNSA_ILi64EEESE_NSA_ILi128EEEEEENS_6half_tENS5_IJSB_llEEESH_SI_NS4_8TiledMMAINS4_8MMA_AtomIJNS4_20SM100_MMA_F16BF16_SSISH_SH_fLi64ELi64ELNS4_4UMMA5MajorE1ELSN_1ELNSM_7ScaleInE0ELSO_0EEEEEENS4_6LayoutISC_NS5_IJNSA_ILi0EEESS_SS_EEEEENS5_IJNS4_10UnderscoreESV_SV_EEEEENS4_13SM90_TMA_LOADENS4_14ComposedLayoutINS4_7SwizzleILi3ELi4ELi3EEENS4_18smem_ptr_flag_bitsILi16EEENSR_INS5_IJSE_NSA_ILi8EEEEEENS5_IJSB_SE_EEEEEEEvNS4_8identityESY_S18_vS19_EENS_8epilogue10collective18CollectiveEpilogueINS1B_23Sm100TmaWarpSpecializedILi3ELi2ELi16ELb1ELb0EEEJSG_NS5_IJNSR_ISE_SB_EENSR_INSA_ILi32EEESB_EEEEESH_NS5_IJlSB_lEEESH_S1K_NS1B_6fusion15FusionCallbacksIS1F_NS1L_17LinearCombinationISH_fSH_fLNS_15FloatRoundStyleE2EEESG_S1J_JEEENS4_5SM1004TMEM4LOAD26SM100_TMEM_LOAD_16dp256b4xESY_NSZ_INS10_ILi2ELi4ELi3EEES13_NSR_INS5_IJS14_S1H_EEENS5_IJS1H_SB_EEEEEEENS4_17SM75_U32x4_LDSM_NENS4_14SM90_TMA_STOREES1Z_NS4_17SM90_U32x4_STSM_NENS4_39AutoVectorizingCopyWithAssumedAlignmentILi128EEEEEEvvEEEEvNT_6ParamsE,"a",@progbits
	.sectionflags	@""
	.align	4
.nv.constant0._ZN7cutlass13device_kernelINS_4gemm6kernel13GemmUniversalIN4cute5tupleIJiiiiEEENS1_10collective13CollectiveMmaINS1_35MainloopSm100TmaUmmaWarpSpecializedILi6ELi2ELi4ENS5_IJNS4_1CILi1EEESB_SB_EEEEENS5_IJNSA_ILi64EEESE_NSA_ILi128EEEEEENS_6half_tENS5_IJSB_llEEESH_SI_NS4_8TiledMMAINS4_8MMA_AtomIJNS4_20SM100_MMA_F16BF16_SSISH_SH_fLi64ELi64ELNS4_4UMMA5MajorE1ELSN_1ELNSM_7ScaleInE0ELSO_0EEEEEENS4_6LayoutISC_NS5_IJNSA_ILi0EEESS_SS_EEEEENS5_IJNS4_10UnderscoreESV_SV_EEEEENS4_13SM90_TMA_LOADENS4_14ComposedLayoutINS4_7SwizzleILi3ELi4ELi3EEENS4_18smem_ptr_flag_bitsILi16EEENSR_INS5_IJSE_NSA_ILi8EEEEEENS5_IJSB_SE_EEEEEEEvNS4_8identityESY_S18_vS19_EENS_8epilogue10collective18CollectiveEpilogueINS1B_23Sm100TmaWarpSpecializedILi3ELi2ELi16ELb1ELb0EEEJSG_NS5_IJNSR_ISE_SB_EENSR_INSA_ILi32EEESB_EEEEESH_NS5_IJlSB_lEEESH_S1K_NS1B_6fusion15FusionCallbacksIS1F_NS1L_17LinearCombinationISH_fSH_fLNS_15FloatRoundStyleE2EEESG_S1J_JEEENS4_5SM1004TMEM4LOAD26SM100_TMEM_LOAD_16dp256b4xESY_NSZ_INS10_ILi2ELi4ELi3EEES13_NSR_INS5_IJS14_S1H_EEENS5_IJS1H_SB_EEEEEEENS4_17SM75_U32x4_LDSM_NENS4_14SM90_TMA_STOREES1Z_NS4_17SM90_U32x4_STSM_NENS4_39AutoVectorizingCopyWithAssumedAlignmentILi128EEEEEEvvEEEEvNT_6ParamsE:
	.zero		2944


//--------------------- SYMBOLS --------------------------

	.type		.nv.reservedSmem.offset0,@object
	.size		.nv.reservedSmem.offset0,0x4
	.type		.nv.reservedSmem.cap,@object
	.size		.nv.reservedSmem.cap,0x4
	.type		__assertfail,@function
